//
// Generated by NVIDIA NVVM Compiler
//
// Compiler Build ID: CL-36424714
// Cuda compilation tools, release 13.0, V13.0.88
// Based on NVVM 20.0.0
//

.version 9.0
.target sm_100
.address_size 64

	// .globl	_Z14histogramNaivePcjPj
// _ZZ22histogramPrivatizationPcjPjE13histo_private has been demoted
// _ZZ27histogramCoarsenInterleavedPcjPjE13histo_private has been demoted
// _ZZ20histogramAggregationPcjPjE13histo_private has been demoted

.visible .entry _Z14histogramNaivePcjPj(
	.param .u64 .ptr .align 1 _Z14histogramNaivePcjPj_param_0,
	.param .u32 _Z14histogramNaivePcjPj_param_1,
	.param .u64 .ptr .align 1 _Z14histogramNaivePcjPj_param_2
)
{
	.reg .pred 	%p<3>;
	.reg .b16 	%rs<4>;
	.reg .b32 	%r<9>;
	.reg .b64 	%rd<9>;

	ld.param.u64 	%rd1, [_Z14histogramNaivePcjPj_param_0];
	ld.param.u32 	%r2, [_Z14histogramNaivePcjPj_param_1];
	ld.param.u64 	%rd2, [_Z14histogramNaivePcjPj_param_2];
	mov.u32 	%r3, %ctaid.x;
	mov.u32 	%r4, %ntid.x;
	mov.u32 	%r5, %tid.x;
	mad.lo.s32 	%r1, %r3, %r4, %r5;
	setp.ge.u32 	%p1, %r1, %r2;
	@%p1 bra 	$L__BB0_3;
	cvta.to.global.u64 	%rd3, %rd1;
	cvt.u64.u32 	%rd4, %r1;
	add.s64 	%rd5, %rd3, %rd4;
	ld.global.u8 	%rs1, [%rd5];
	add.s16 	%rs2, %rs1, -97;
	and.b16  	%rs3, %rs2, 255;
	setp.gt.u16 	%p2, %rs3, 25;
	@%p2 bra 	$L__BB0_3;
	cvta.to.global.u64 	%rd6, %rd2;
	cvt.u32.u16 	%r6, %rs1;
	and.b32  	%r7, %r6, 255;
	mul.wide.u32 	%rd7, %r7, 4;
	add.s64 	%rd8, %rd6, %rd7;
	atom.global.add.u32 	%r8, [%rd8+-388], 1;
$L__BB0_3:
	ret;

}
	// .globl	_Z22histogramPrivatizationPcjPj
.visible .entry _Z22histogramPrivatizationPcjPj(
	.param .u64 .ptr .align 1 _Z22histogramPrivatizationPcjPj_param_0,
	.param .u32 _Z22histogramPrivatizationPcjPj_param_1,
	.param .u64 .ptr .align 1 _Z22histogramPrivatizationPcjPj_param_2
)
{
	.reg .pred 	%p<15>;
	.reg .b16 	%rs<5>;
	.reg .b32 	%r<119>;
	.reg .b64 	%rd<21>;
	// demoted variable
	.shared .align 4 .b8 _ZZ22histogramPrivatizationPcjPjE13histo_private[104];
	ld.param.u64 	%rd6, [_Z22histogramPrivatizationPcjPj_param_0];
	ld.param.u32 	%r52, [_Z22histogramPrivatizationPcjPj_param_1];
	ld.param.u64 	%rd7, [_Z22histogramPrivatizationPcjPj_param_2];
	cvta.to.global.u64 	%rd1, %rd7;
	mov.u32 	%r118, %tid.x;
	setp.gt.u32 	%p1, %r118, 25;
	@%p1 bra 	$L__BB1_7;
	mov.u32 	%r2, %ntid.x;
	add.s32 	%r53, %r118, %r2;
	max.u32 	%r54, %r53, 26;
	setp.lt.u32 	%p2, %r53, 26;
	selp.u32 	%r55, 1, 0, %p2;
	add.s32 	%r56, %r53, %r55;
	sub.s32 	%r57, %r54, %r56;
	div.u32 	%r58, %r57, %r2;
	add.s32 	%r3, %r58, %r55;
	and.b32  	%r59, %r3, 3;
	setp.eq.s32 	%p3, %r59, 3;
	mov.u32 	%r110, %r118;
	@%p3 bra 	$L__BB1_4;
	add.s32 	%r60, %r3, 1;
	and.b32  	%r61, %r60, 3;
	shl.b32 	%r62, %r118, 2;
	mov.u32 	%r63, _ZZ22histogramPrivatizationPcjPjE13histo_private;
	add.s32 	%r107, %r63, %r62;
	shl.b32 	%r5, %r2, 2;
	neg.s32 	%r106, %r61;
	mad.lo.s32 	%r110, %r2, %r61, %r118;
$L__BB1_3:
	.pragma "nounroll";
	mov.b32 	%r64, 0;
	st.shared.u32 	[%r107], %r64;
	add.s32 	%r107, %r107, %r5;
	add.s32 	%r106, %r106, 1;
	setp.ne.s32 	%p4, %r106, 0;
	@%p4 bra 	$L__BB1_3;
$L__BB1_4:
	setp.lt.u32 	%p5, %r3, 3;
	@%p5 bra 	$L__BB1_7;
	shl.b32 	%r13, %r2, 2;
	shl.b32 	%r65, %r110, 2;
	mov.u32 	%r66, _ZZ22histogramPrivatizationPcjPjE13histo_private;
	add.s32 	%r109, %r66, %r65;
	shl.b32 	%r15, %r2, 4;
	shl.b32 	%r16, %r2, 3;
	mul.lo.s32 	%r17, %r2, 12;
$L__BB1_6:
	mov.b32 	%r67, 0;
	st.shared.u32 	[%r109], %r67;
	add.s32 	%r68, %r109, %r13;
	st.shared.u32 	[%r68], %r67;
	add.s32 	%r69, %r109, %r16;
	st.shared.u32 	[%r69], %r67;
	add.s32 	%r70, %r109, %r17;
	st.shared.u32 	[%r70], %r67;
	add.s32 	%r110, %r110, %r13;
	add.s32 	%r109, %r109, %r15;
	setp.lt.u32 	%p6, %r110, 26;
	@%p6 bra 	$L__BB1_6;
$L__BB1_7:
	bar.sync 	0;
	mov.u32 	%r71, %ctaid.x;
	mov.u32 	%r22, %ntid.x;
	mad.lo.s32 	%r23, %r71, %r22, %r118;
	setp.ge.u32 	%p7, %r23, %r52;
	@%p7 bra 	$L__BB1_10;
	cvt.u64.u32 	%rd8, %r23;
	cvta.to.global.u64 	%rd9, %rd6;
	add.s64 	%rd10, %rd9, %rd8;
	ld.global.u8 	%rs1, [%rd10];
	add.s16 	%rs2, %rs1, -97;
	and.b16  	%rs3, %rs2, 255;
	setp.gt.u16 	%p8, %rs3, 25;
	@%p8 bra 	$L__BB1_10;
	mul.wide.u16 	%r72, %rs1, 4;
	mov.u32 	%r73, _ZZ22histogramPrivatizationPcjPjE13histo_private;
	add.s32 	%r74, %r73, %r72;
	atom.shared.add.u32 	%r75, [%r74+-388], 1;
$L__BB1_10:
	setp.gt.u32 	%p9, %r118, 25;
	bar.sync 	0;
	@%p9 bra 	$L__BB1_17;
	add.s32 	%r76, %r118, %r22;
	max.u32 	%r77, %r76, 26;
	setp.lt.u32 	%p10, %r76, 26;
	selp.u32 	%r78, 1, 0, %p10;
	add.s32 	%r79, %r76, %r78;
	sub.s32 	%r80, %r77, %r79;
	div.u32 	%r81, %r80, %r22;
	add.s32 	%r24, %r81, %r78;
	and.b32  	%r82, %r24, 3;
	setp.eq.s32 	%p11, %r82, 3;
	@%p11 bra 	$L__BB1_14;
	add.s32 	%r83, %r24, 1;
	and.b32  	%r84, %r83, 3;
	shl.b32 	%r85, %r118, 2;
	mov.u32 	%r86, _ZZ22histogramPrivatizationPcjPjE13histo_private;
	add.s32 	%r112, %r86, %r85;
	shl.b32 	%r26, %r22, 2;
	mul.wide.u32 	%rd11, %r118, 4;
	add.s64 	%rd20, %rd1, %rd11;
	mul.wide.u32 	%rd3, %r22, 4;
	neg.s32 	%r111, %r84;
	mad.lo.s32 	%r118, %r22, %r84, %r118;
$L__BB1_13:
	.pragma "nounroll";
	ld.shared.u32 	%r87, [%r112];
	atom.global.add.u32 	%r88, [%rd20], %r87;
	add.s32 	%r112, %r112, %r26;
	add.s64 	%rd20, %rd20, %rd3;
	add.s32 	%r111, %r111, 1;
	setp.ne.s32 	%p12, %r111, 0;
	@%p12 bra 	$L__BB1_13;
$L__BB1_14:
	setp.lt.u32 	%p13, %r24, 3;
	@%p13 bra 	$L__BB1_17;
	shl.b32 	%r89, %r22, 1;
	add.s32 	%r117, %r118, %r89;
	shl.b32 	%r35, %r22, 2;
	mad.lo.s32 	%r116, %r22, 3, %r118;
	add.s32 	%r115, %r22, %r118;
	shl.b32 	%r90, %r118, 2;
	mov.u32 	%r91, _ZZ22histogramPrivatizationPcjPjE13histo_private;
	add.s32 	%r114, %r91, %r90;
	shl.b32 	%r39, %r22, 4;
	shl.b32 	%r40, %r22, 3;
	mul.lo.s32 	%r41, %r22, 12;
$L__BB1_16:
	mul.wide.u32 	%rd12, %r118, 4;
	add.s64 	%rd13, %rd1, %rd12;
	ld.shared.u32 	%r92, [%r114];
	atom.global.add.u32 	%r93, [%rd13], %r92;
	add.s32 	%r94, %r118, %r22;
	mul.wide.u32 	%rd14, %r115, 4;
	add.s64 	%rd15, %rd1, %rd14;
	add.s32 	%r95, %r114, %r35;
	ld.shared.u32 	%r96, [%r95];
	atom.global.add.u32 	%r97, [%rd15], %r96;
	add.s32 	%r98, %r94, %r22;
	mul.wide.u32 	%rd16, %r117, 4;
	add.s64 	%rd17, %rd1, %rd16;
	add.s32 	%r99, %r114, %r40;
	ld.shared.u32 	%r100, [%r99];
	atom.global.add.u32 	%r101, [%rd17], %r100;
	add.s32 	%r102, %r98, %r22;
	mul.wide.u32 	%rd18, %r116, 4;
	add.s64 	%rd19, %rd1, %rd18;
	add.s32 	%r103, %r114, %r41;
	ld.shared.u32 	%r104, [%r103];
	atom.global.add.u32 	%r105, [%rd19], %r104;
	add.s32 	%r118, %r102, %r22;
	add.s32 	%r117, %r117, %r35;
	add.s32 	%r116, %r116, %r35;
	add.s32 	%r115, %r115, %r35;
	add.s32 	%r114, %r114, %r39;
	setp.lt.u32 	%p14, %r118, 26;
	@%p14 bra 	$L__BB1_16;
$L__BB1_17:
	ret;

}
	// .globl	_Z27histogramCoarsenInterleavedPcjPj
.visible .entry _Z27histogramCoarsenInterleavedPcjPj(
	.param .u64 .ptr .align 1 _Z27histogramCoarsenInterleavedPcjPj_param_0,
	.param .u32 _Z27histogramCoarsenInterleavedPcjPj_param_1,
	.param .u64 .ptr .align 1 _Z27histogramCoarsenInterleavedPcjPj_param_2
)
{
	.reg .pred 	%p<16>;
	.reg .b16 	%rs<5>;
	.reg .b32 	%r<124>;
	.reg .b64 	%rd<21>;
	// demoted variable
	.shared .align 4 .b8 _ZZ27histogramCoarsenInterleavedPcjPjE13histo_private[104];
	ld.param.u64 	%rd7, [_Z27histogramCoarsenInterleavedPcjPj_param_0];
	ld.param.u32 	%r55, [_Z27histogramCoarsenInterleavedPcjPj_param_1];
	ld.param.u64 	%rd8, [_Z27histogramCoarsenInterleavedPcjPj_param_2];
	cvta.to.global.u64 	%rd1, %rd8;
	mov.u32 	%r123, %tid.x;
	setp.gt.u32 	%p1, %r123, 25;
	@%p1 bra 	$L__BB2_7;
	mov.u32 	%r2, %ntid.x;
	add.s32 	%r56, %r123, %r2;
	max.u32 	%r57, %r56, 26;
	setp.lt.u32 	%p2, %r56, 26;
	selp.u32 	%r58, 1, 0, %p2;
	add.s32 	%r59, %r56, %r58;
	sub.s32 	%r60, %r57, %r59;
	div.u32 	%r61, %r60, %r2;
	add.s32 	%r3, %r61, %r58;
	and.b32  	%r62, %r3, 3;
	setp.eq.s32 	%p3, %r62, 3;
	mov.u32 	%r114, %r123;
	@%p3 bra 	$L__BB2_4;
	add.s32 	%r63, %r3, 1;
	and.b32  	%r64, %r63, 3;
	shl.b32 	%r65, %r123, 2;
	mov.u32 	%r66, _ZZ27histogramCoarsenInterleavedPcjPjE13histo_private;
	add.s32 	%r111, %r66, %r65;
	shl.b32 	%r5, %r2, 2;
	neg.s32 	%r110, %r64;
	mad.lo.s32 	%r114, %r2, %r64, %r123;
$L__BB2_3:
	.pragma "nounroll";
	mov.b32 	%r67, 0;
	st.shared.u32 	[%r111], %r67;
	add.s32 	%r111, %r111, %r5;
	add.s32 	%r110, %r110, 1;
	setp.ne.s32 	%p4, %r110, 0;
	@%p4 bra 	$L__BB2_3;
$L__BB2_4:
	setp.lt.u32 	%p5, %r3, 3;
	@%p5 bra 	$L__BB2_7;
	shl.b32 	%r13, %r2, 2;
	shl.b32 	%r68, %r114, 2;
	mov.u32 	%r69, _ZZ27histogramCoarsenInterleavedPcjPjE13histo_private;
	add.s32 	%r113, %r69, %r68;
	shl.b32 	%r15, %r2, 4;
	shl.b32 	%r16, %r2, 3;
	mul.lo.s32 	%r17, %r2, 12;
$L__BB2_6:
	mov.b32 	%r70, 0;
	st.shared.u32 	[%r113], %r70;
	add.s32 	%r71, %r113, %r13;
	st.shared.u32 	[%r71], %r70;
	add.s32 	%r72, %r113, %r16;
	st.shared.u32 	[%r72], %r70;
	add.s32 	%r73, %r113, %r17;
	st.shared.u32 	[%r73], %r70;
	add.s32 	%r114, %r114, %r13;
	add.s32 	%r113, %r113, %r15;
	setp.lt.u32 	%p6, %r114, 26;
	@%p6 bra 	$L__BB2_6;
$L__BB2_7:
	bar.sync 	0;
	mov.u32 	%r74, %ctaid.x;
	mov.u32 	%r22, %ntid.x;
	mad.lo.s32 	%r115, %r74, %r22, %r123;
	setp.ge.u32 	%p7, %r115, %r55;
	@%p7 bra 	$L__BB2_12;
	mov.u32 	%r75, %nctaid.x;
	mul.lo.s32 	%r24, %r22, %r75;
	cvta.to.global.u64 	%rd2, %rd7;
$L__BB2_9:
	cvt.u64.u32 	%rd9, %r115;
	add.s64 	%rd10, %rd2, %rd9;
	ld.global.u8 	%rs1, [%rd10];
	add.s16 	%rs2, %rs1, -97;
	and.b16  	%rs3, %rs2, 255;
	setp.gt.u16 	%p8, %rs3, 25;
	@%p8 bra 	$L__BB2_11;
	mul.wide.u16 	%r76, %rs1, 4;
	mov.u32 	%r77, _ZZ27histogramCoarsenInterleavedPcjPjE13histo_private;
	add.s32 	%r78, %r77, %r76;
	atom.shared.add.u32 	%r79, [%r78+-388], 1;
$L__BB2_11:
	add.s32 	%r115, %r115, %r24;
	setp.lt.u32 	%p9, %r115, %r55;
	@%p9 bra 	$L__BB2_9;
$L__BB2_12:
	setp.gt.u32 	%p10, %r123, 25;
	bar.sync 	0;
	@%p10 bra 	$L__BB2_19;
	add.s32 	%r80, %r123, %r22;
	max.u32 	%r81, %r80, 26;
	setp.lt.u32 	%p11, %r80, 26;
	selp.u32 	%r82, 1, 0, %p11;
	add.s32 	%r83, %r80, %r82;
	sub.s32 	%r84, %r81, %r83;
	div.u32 	%r85, %r84, %r22;
	add.s32 	%r27, %r85, %r82;
	and.b32  	%r86, %r27, 3;
	setp.eq.s32 	%p12, %r86, 3;
	@%p12 bra 	$L__BB2_16;
	add.s32 	%r87, %r27, 1;
	and.b32  	%r88, %r87, 3;
	shl.b32 	%r89, %r123, 2;
	mov.u32 	%r90, _ZZ27histogramCoarsenInterleavedPcjPjE13histo_private;
	add.s32 	%r117, %r90, %r89;
	shl.b32 	%r29, %r22, 2;
	mul.wide.u32 	%rd11, %r123, 4;
	add.s64 	%rd20, %rd1, %rd11;
	mul.wide.u32 	%rd4, %r22, 4;
	neg.s32 	%r116, %r88;
	mad.lo.s32 	%r123, %r22, %r88, %r123;
$L__BB2_15:
	.pragma "nounroll";
	ld.shared.u32 	%r91, [%r117];
	atom.global.add.u32 	%r92, [%rd20], %r91;
	add.s32 	%r117, %r117, %r29;
	add.s64 	%rd20, %rd20, %rd4;
	add.s32 	%r116, %r116, 1;
	setp.ne.s32 	%p13, %r116, 0;
	@%p13 bra 	$L__BB2_15;
$L__BB2_16:
	setp.lt.u32 	%p14, %r27, 3;
	@%p14 bra 	$L__BB2_19;
	shl.b32 	%r93, %r22, 1;
	add.s32 	%r122, %r123, %r93;
	shl.b32 	%r38, %r22, 2;
	mad.lo.s32 	%r121, %r22, 3, %r123;
	add.s32 	%r120, %r22, %r123;
	shl.b32 	%r94, %r123, 2;
	mov.u32 	%r95, _ZZ27histogramCoarsenInterleavedPcjPjE13histo_private;
	add.s32 	%r119, %r95, %r94;
	shl.b32 	%r42, %r22, 4;
	shl.b32 	%r43, %r22, 3;
	mul.lo.s32 	%r44, %r22, 12;
$L__BB2_18:
	mul.wide.u32 	%rd12, %r123, 4;
	add.s64 	%rd13, %rd1, %rd12;
	ld.shared.u32 	%r96, [%r119];
	atom.global.add.u32 	%r97, [%rd13], %r96;
	add.s32 	%r98, %r123, %r22;
	mul.wide.u32 	%rd14, %r120, 4;
	add.s64 	%rd15, %rd1, %rd14;
	add.s32 	%r99, %r119, %r38;
	ld.shared.u32 	%r100, [%r99];
	atom.global.add.u32 	%r101, [%rd15], %r100;
	add.s32 	%r102, %r98, %r22;
	mul.wide.u32 	%rd16, %r122, 4;
	add.s64 	%rd17, %rd1, %rd16;
	add.s32 	%r103, %r119, %r43;
	ld.shared.u32 	%r104, [%r103];
	atom.global.add.u32 	%r105, [%rd17], %r104;
	add.s32 	%r106, %r102, %r22;
	mul.wide.u32 	%rd18, %r121, 4;
	add.s64 	%rd19, %rd1, %rd18;
	add.s32 	%r107, %r119, %r44;
	ld.shared.u32 	%r108, [%r107];
	atom.global.add.u32 	%r109, [%rd19], %r108;
	add.s32 	%r123, %r106, %r22;
	add.s32 	%r122, %r122, %r38;
	add.s32 	%r121, %r121, %r38;
	add.s32 	%r120, %r120, %r38;
	add.s32 	%r119, %r119, %r42;
	setp.lt.u32 	%p15, %r123, 26;
	@%p15 bra 	$L__BB2_18;
$L__BB2_19:
	ret;

}
	// .globl	_Z20histogramAggregationPcjPj
.visible .entry _Z20histogramAggregationPcjPj(
	.param .u64 .ptr .align 1 _Z20histogramAggregationPcjPj_param_0,
	.param .u32 _Z20histogramAggregationPcjPj_param_1,
	.param .u64 .ptr .align 1 _Z20histogramAggregationPcjPj_param_2
)
{
	.reg .pred 	%p<19>;
	.reg .b16 	%rs<4>;
	.reg .b32 	%r<150>;
	.reg .b64 	%rd<21>;
	// demoted variable
	.shared .align 4 .b8 _ZZ20histogramAggregationPcjPjE13histo_private[104];
	ld.param.u64 	%rd7, [_Z20histogramAggregationPcjPj_param_0];
	ld.param.u32 	%r63, [_Z20histogramAggregationPcjPj_param_1];
	ld.param.u64 	%rd8, [_Z20histogramAggregationPcjPj_param_2];
	cvta.to.global.u64 	%rd1, %rd8;
	mov.u32 	%r149, %tid.x;
	setp.gt.u32 	%p1, %r149, 25;
	@%p1 bra 	$L__BB3_7;
	mov.u32 	%r2, %ntid.x;
	add.s32 	%r64, %r149, %r2;
	max.u32 	%r65, %r64, 26;
	setp.lt.u32 	%p2, %r64, 26;
	selp.u32 	%r66, 1, 0, %p2;
	add.s32 	%r67, %r64, %r66;
	sub.s32 	%r68, %r65, %r67;
	div.u32 	%r69, %r68, %r2;
	add.s32 	%r3, %r69, %r66;
	and.b32  	%r70, %r3, 3;
	setp.eq.s32 	%p3, %r70, 3;
	mov.u32 	%r134, %r149;
	@%p3 bra 	$L__BB3_4;
	add.s32 	%r71, %r3, 1;
	and.b32  	%r72, %r71, 3;
	shl.b32 	%r73, %r149, 2;
	mov.u32 	%r74, _ZZ20histogramAggregationPcjPjE13histo_private;
	add.s32 	%r131, %r74, %r73;
	shl.b32 	%r5, %r2, 2;
	neg.s32 	%r130, %r72;
	mad.lo.s32 	%r134, %r2, %r72, %r149;
$L__BB3_3:
	.pragma "nounroll";
	mov.b32 	%r75, 0;
	st.shared.u32 	[%r131], %r75;
	add.s32 	%r131, %r131, %r5;
	add.s32 	%r130, %r130, 1;
	setp.ne.s32 	%p4, %r130, 0;
	@%p4 bra 	$L__BB3_3;
$L__BB3_4:
	setp.lt.u32 	%p5, %r3, 3;
	@%p5 bra 	$L__BB3_7;
	shl.b32 	%r13, %r2, 2;
	shl.b32 	%r76, %r134, 2;
	mov.u32 	%r77, _ZZ20histogramAggregationPcjPjE13histo_private;
	add.s32 	%r133, %r77, %r76;
	shl.b32 	%r15, %r2, 4;
	shl.b32 	%r16, %r2, 3;
	mul.lo.s32 	%r17, %r2, 12;
$L__BB3_6:
	mov.b32 	%r78, 0;
	st.shared.u32 	[%r133], %r78;
	add.s32 	%r79, %r133, %r13;
	st.shared.u32 	[%r79], %r78;
	add.s32 	%r80, %r133, %r16;
	st.shared.u32 	[%r80], %r78;
	add.s32 	%r81, %r133, %r17;
	st.shared.u32 	[%r81], %r78;
	add.s32 	%r134, %r134, %r13;
	add.s32 	%r133, %r133, %r15;
	setp.lt.u32 	%p6, %r134, 26;
	@%p6 bra 	$L__BB3_6;
$L__BB3_7:
	bar.sync 	0;
	mov.u32 	%r84, %ctaid.x;
	mov.u32 	%r22, %ntid.x;
	mad.lo.s32 	%r135, %r84, %r22, %r149;
	setp.ge.u32 	%p7, %r135, %r63;
	mov.b32 	%r139, -1;
	mov.b32 	%r138, 0;
	@%p7 bra 	$L__BB3_15;
	mov.u32 	%r87, %nctaid.x;
	mul.lo.s32 	%r24, %r22, %r87;
	cvta.to.global.u64 	%rd2, %rd7;
	mov.b32 	%r138, 0;
	mov.b32 	%r139, -1;
$L__BB3_9:
	mov.u32 	%r27, %r138;
	mov.u32 	%r26, %r139;
	cvt.u64.u32 	%rd9, %r135;
	add.s64 	%rd10, %rd2, %rd9;
	ld.global.u8 	%rs1, [%rd10];
	cvt.u32.u16 	%r88, %rs1;
	cvt.s32.s8 	%r89, %r88;
	add.s32 	%r28, %r89, -97;
	add.s16 	%rs2, %rs1, -97;
	and.b16  	%rs3, %rs2, 255;
	setp.gt.u16 	%p8, %rs3, 25;
	@%p8 bra 	$L__BB3_14;
	setp.ne.s32 	%p9, %r28, %r26;
	@%p9 bra 	$L__BB3_12;
	add.s32 	%r138, %r27, 1;
	mov.u32 	%r139, %r26;
	bra.uni 	$L__BB3_14;
$L__BB3_12:
	setp.eq.s32 	%p10, %r26, -1;
	mov.b32 	%r138, 1;
	mov.u32 	%r139, %r28;
	@%p10 bra 	$L__BB3_14;
	shl.b32 	%r92, %r26, 2;
	mov.u32 	%r93, _ZZ20histogramAggregationPcjPjE13histo_private;
	add.s32 	%r94, %r93, %r92;
	atom.shared.add.u32 	%r95, [%r94], %r27;
	mov.u32 	%r139, %r28;
$L__BB3_14:
	add.s32 	%r135, %r135, %r24;
	setp.lt.u32 	%p11, %r135, %r63;
	@%p11 bra 	$L__BB3_9;
$L__BB3_15:
	setp.eq.s32 	%p12, %r138, 0;
	@%p12 bra 	$L__BB3_17;
	shl.b32 	%r96, %r139, 2;
	mov.u32 	%r97, _ZZ20histogramAggregationPcjPjE13histo_private;
	add.s32 	%r98, %r97, %r96;
	atom.shared.add.u32 	%r99, [%r98], %r138;
$L__BB3_17:
	setp.gt.u32 	%p13, %r149, 25;
	bar.sync 	0;
	@%p13 bra 	$L__BB3_24;
	add.s32 	%r100, %r149, %r22;
	max.u32 	%r101, %r100, 26;
	setp.lt.u32 	%p14, %r100, 26;
	selp.u32 	%r102, 1, 0, %p14;
	add.s32 	%r103, %r100, %r102;
	sub.s32 	%r104, %r101, %r103;
	div.u32 	%r105, %r104, %r22;
	add.s32 	%r35, %r105, %r102;
	and.b32  	%r106, %r35, 3;
	setp.eq.s32 	%p15, %r106, 3;
	@%p15 bra 	$L__BB3_21;
	add.s32 	%r107, %r35, 1;
	and.b32  	%r108, %r107, 3;
	shl.b32 	%r109, %r149, 2;
	mov.u32 	%r110, _ZZ20histogramAggregationPcjPjE13histo_private;
	add.s32 	%r143, %r110, %r109;
	shl.b32 	%r37, %r22, 2;
	mul.wide.u32 	%rd11, %r149, 4;
	add.s64 	%rd20, %rd1, %rd11;
	mul.wide.u32 	%rd4, %r22, 4;
	neg.s32 	%r142, %r108;
	mad.lo.s32 	%r149, %r22, %r108, %r149;
$L__BB3_20:
	.pragma "nounroll";
	ld.shared.u32 	%r111, [%r143];
	atom.global.add.u32 	%r112, [%rd20], %r111;
	add.s32 	%r143, %r143, %r37;
	add.s64 	%rd20, %rd20, %rd4;
	add.s32 	%r142, %r142, 1;
	setp.ne.s32 	%p16, %r142, 0;
	@%p16 bra 	$L__BB3_20;
$L__BB3_21:
	setp.lt.u32 	%p17, %r35, 3;
	@%p17 bra 	$L__BB3_24;
	shl.b32 	%r113, %r22, 1;
	add.s32 	%r148, %r149, %r113;
	shl.b32 	%r46, %r22, 2;
	mad.lo.s32 	%r147, %r22, 3, %r149;
	add.s32 	%r146, %r22, %r149;
	shl.b32 	%r114, %r149, 2;
	mov.u32 	%r115, _ZZ20histogramAggregationPcjPjE13histo_private;
	add.s32 	%r145, %r115, %r114;
	shl.b32 	%r50, %r22, 4;
	shl.b32 	%r51, %r22, 3;
	mul.lo.s32 	%r52, %r22, 12;
$L__BB3_23:
	mul.wide.u32 	%rd12, %r149, 4;
	add.s64 	%rd13, %rd1, %rd12;
	ld.shared.u32 	%r116, [%r145];
	atom.global.add.u32 	%r117, [%rd13], %r116;
	add.s32 	%r118, %r149, %r22;
	mul.wide.u32 	%rd14, %r146, 4;
	add.s64 	%rd15, %rd1, %rd14;
	add.s32 	%r119, %r145, %r46;
	ld.shared.u32 	%r120, [%r119];
	atom.global.add.u32 	%r121, [%rd15], %r120;
	add.s32 	%r122, %r118, %r22;
	mul.wide.u32 	%rd16, %r148, 4;
	add.s64 	%rd17, %rd1, %rd16;
	add.s32 	%r123, %r145, %r51;
	ld.shared.u32 	%r124, [%r123];
	atom.global.add.u32 	%r125, [%rd17], %r124;
	add.s32 	%r126, %r122, %r22;
	mul.wide.u32 	%rd18, %r147, 4;
	add.s64 	%rd19, %rd1, %rd18;
	add.s32 	%r127, %r145, %r52;
	ld.shared.u32 	%r128, [%r127];
	atom.global.add.u32 	%r129, [%rd19], %r128;
	add.s32 	%r149, %r126, %r22;
	add.s32 	%r148, %r148, %r46;
	add.s32 	%r147, %r147, %r46;
	add.s32 	%r146, %r146, %r46;
	add.s32 	%r145, %r145, %r50;
	setp.lt.u32 	%p18, %r149, 26;
	@%p18 bra 	$L__BB3_23;
$L__BB3_24:
	ret;

}


// ===== COMPILED SASS (sm_100) =====

	.target	sm_100

	.elftype	@"ET_EXEC"


//--------------------- .note.nv.tkinfo           --------------------------
	.section	.note.nv.tkinfo,"",@"SHT_NOTE"
	.sectionflags	@"SHF_NOTE_NV_TKINFO"
	.tkinfo
        /*0018*/ 	.word	0x00000002
        /*0030*/ 	.string	""
        /*0030*/ 	.string	"ptxas"
        /*0030*/ 	.string	"Cuda compilation tools, release 13.0, V13.0.88"
        /*0030*/ 	.string	"Build cuda_13.0.r13.0/compiler.36424714_0"
        /*0030*/ 	.string	"-arch sm_100 -m 64 "



//--------------------- .note.nv.cuinfo           --------------------------
	.section	.note.nv.cuinfo,"",@"SHT_NOTE"
	.sectionflags	@"SHF_NOTE_NV_CUINFO"
        /*0018*/ 	.short	0x0002
        /*001a*/ 	.short	0x0064
        /*001c*/ 	.short	0x0082
	.zero		2


//--------------------- .nv.info                  --------------------------
	.section	.nv.info,"",@"SHT_CUDA_INFO"
	.align	4


	//----- nvinfo : EIATTR_REGCOUNT
	.align		4
        /*0000*/ 	.byte	0x04, 0x2f
        /*0002*/ 	.short	(.L_1 - .L_0)
	.align		4
.L_0:
        /*0004*/ 	.word	index@(_Z14histogramNaivePcjPj)
        /*0008*/ 	.word	0x0000000a


	//----- nvinfo : EIATTR_FRAME_SIZE
	.align		4
.L_1:
        /*000c*/ 	.byte	0x04, 0x11
        /*000e*/ 	.short	(.L_3 - .L_2)
	.align		4
.L_2:
        /*0010*/ 	.word	index@(_Z14histogramNaivePcjPj)
        /*0014*/ 	.word	0x00000000


	//----- nvinfo : EIATTR_REGCOUNT
	.align		4
.L_3:
        /*0018*/ 	.byte	0x04, 0x2f
        /*001a*/ 	.short	(.L_5 - .L_4)
	.align		4
.L_4:
        /*001c*/ 	.word	index@(_Z22histogramPrivatizationPcjPj)
        /*0020*/ 	.word	0x0000001a


	//----- nvinfo : EIATTR_FRAME_SIZE
	.align		4
.L_5:
        /*0024*/ 	.byte	0x04, 0x11
        /*0026*/ 	.short	(.L_7 - .L_6)
	.align		4
.L_6:
        /*0028*/ 	.word	index@(_Z22histogramPrivatizationPcjPj)
        /*002c*/ 	.word	0x00000000


	//----- nvinfo : EIATTR_REGCOUNT
	.align		4
.L_7:
        /*0030*/ 	.byte	0x04, 0x2f
        /*0032*/ 	.short	(.L_9 - .L_8)
	.align		4
.L_8:
        /*0034*/ 	.word	index@(_Z27histogramCoarsenInterleavedPcjPj)
        /*0038*/ 	.word	0x0000001a


	//----- nvinfo : EIATTR_FRAME_SIZE
	.align		4
.L_9:
        /*003c*/ 	.byte	0x04, 0x11
        /*003e*/ 	.short	(.L_11 - .L_10)
	.align		4
.L_10:
        /*0040*/ 	.word	index@(_Z27histogramCoarsenInterleavedPcjPj)
        /*0044*/ 	.word	0x00000000


	//----- nvinfo : EIATTR_REGCOUNT
	.align		4
.L_11:
        /*0048*/ 	.byte	0x04, 0x2f
        /*004a*/ 	.short	(.L_13 - .L_12)
	.align		4
.L_12:
        /*004c*/ 	.word	index@(_Z20histogramAggregationPcjPj)
        /*0050*/ 	.word	0x0000001a


	//----- nvinfo : EIATTR_FRAME_SIZE
	.align		4
.L_13:
        /*0054*/ 	.byte	0x04, 0x11
        /*0056*/ 	.short	(.L_15 - .L_14)
	.align		4
.L_14:
        /*0058*/ 	.word	index@(_Z20histogramAggregationPcjPj)
        /*005c*/ 	.word	0x00000000


	//----- nvinfo : EIATTR_MIN_STACK_SIZE
	.align		4
.L_15:
        /*0060*/ 	.byte	0x04, 0x12
        /*0062*/ 	.short	(.L_17 - .L_16)
	.align		4
.L_16:
        /*0064*/ 	.word	index@(_Z20histogramAggregationPcjPj)
        /*0068*/ 	.word	0x00000000


	//----- nvinfo : EIATTR_MIN_STACK_SIZE
	.align		4
.L_17:
        /*006c*/ 	.byte	0x04, 0x12
        /*006e*/ 	.short	(.L_19 - .L_18)
	.align		4
.L_18:
        /*0070*/ 	.word	index@(_Z27histogramCoarsenInterleavedPcjPj)
        /*0074*/ 	.word	0x00000000


	//----- nvinfo : EIATTR_MIN_STACK_SIZE
	.align		4
.L_19:
        /*0078*/ 	.byte	0x04, 0x12
        /*007a*/ 	.short	(.L_21 - .L_20)
	.align		4
.L_20:
        /*007c*/ 	.word	index@(_Z22histogramPrivatizationPcjPj)
        /*0080*/ 	.word	0x00000000


	//----- nvinfo : EIATTR_MIN_STACK_SIZE
	.align		4
.L_21:
        /*0084*/ 	.byte	0x04, 0x12
        /*0086*/ 	.short	(.L_23 - .L_22)
	.align		4
.L_22:
        /*0088*/ 	.word	index@(_Z14histogramNaivePcjPj)
        /*008c*/ 	.word	0x00000000
.L_23:


//--------------------- .nv.compat                --------------------------
	.section	.nv.compat,"",@"SHT_CUDA_COMPAT_INFO"
	.align	4
        /*0000*/ 	.byte	0x02, 0x09, 0x00, 0x00, 0x02, 0x02, 0x01, 0x00, 0x02, 0x05, 0x05, 0x00, 0x03, 0x07, 0x01, 0x01
        /*0010*/ 	.byte	0x02, 0x03, 0x00, 0x00, 0x02, 0x06, 0x01, 0x00, 0x04, 0x0b, 0x08, 0x00, 0x09, 0x00, 0x00, 0x00
        /*0020*/ 	.byte	0x00, 0x00, 0x00, 0x00


//--------------------- .nv.info._Z20histogramAggregationPcjPj --------------------------
	.section	.nv.info._Z20histogramAggregationPcjPj,"",@"SHT_CUDA_INFO"
	.sectionflags	@""
	.align	4


	//----- nvinfo : EIATTR_CUDA_API_VERSION
	.align		4
        /*0000*/ 	.byte	0x04, 0x37
        /*0002*/ 	.short	(.L_25 - .L_24)
.L_24:
        /*0004*/ 	.word	0x00000082


	//----- nvinfo : EIATTR_KPARAM_INFO
	.align		4
.L_25:
        /*0008*/ 	.byte	0x04, 0x17
        /*000a*/ 	.short	(.L_27 - .L_26)
.L_26:
        /*000c*/ 	.word	0x00000000
        /*0010*/ 	.short	0x0002
        /*0012*/ 	.short	0x0010
        /*0014*/ 	.byte	0x00, 0xf5, 0x21, 0x00


	//----- nvinfo : EIATTR_KPARAM_INFO
	.align		4
.L_27:
        /*0018*/ 	.byte	0x04, 0x17
        /*001a*/ 	.short	(.L_29 - .L_28)
.L_28:
        /*001c*/ 	.word	0x00000000
        /*0020*/ 	.short	0x0001
        /*0022*/ 	.short	0x0008
        /*0024*/ 	.byte	0x00, 0xf0, 0x11, 0x00


	//----- nvinfo : EIATTR_KPARAM_INFO
	.align		4
.L_29:
        /*0028*/ 	.byte	0x04, 0x17
        /*002a*/ 	.short	(.L_31 - .L_30)
.L_30:
        /*002c*/ 	.word	0x00000000
        /*0030*/ 	.short	0x0000
        /*0032*/ 	.short	0x0000
        /*0034*/ 	.byte	0x00, 0xf5, 0x21, 0x00


	//----- nvinfo : EIATTR_SPARSE_MMA_MASK
	.align		4
.L_31:
        /*0038*/ 	.byte	0x03, 0x50
        /*003a*/ 	.short	0x0000


	//----- nvinfo : EIATTR_MAXREG_COUNT
	.align		4
        /*003c*/ 	.byte	0x03, 0x1b
        /*003e*/ 	.short	0x00ff


	//----- nvinfo : EIATTR_NUM_BARRIERS
	.align		4
        /*0040*/ 	.byte	0x02, 0x4c
        /*0042*/ 	.byte	0x01
	.zero		1


	//----- nvinfo : EIATTR_MERCURY_ISA_VERSION
	.align		4
        /*0044*/ 	.byte	0x03, 0x5f
        /*0046*/ 	.short	0x0101


	//----- nvinfo : EIATTR_VRC_CTA_INIT_COUNT
	.align		4
        /*0048*/ 	.byte	0x02, 0x4a
	.zero		1
	.zero		1


	//----- nvinfo : EIATTR_EXIT_INSTR_OFFSETS
	.align		4
        /*004c*/ 	.byte	0x04, 0x1c
        /*004e*/ 	.short	(.L_33 - .L_32)


	//   ....[0]....
.L_32:
        /*0050*/ 	.word	0x000007d0


	//   ....[1]....
        /*0054*/ 	.word	0x00000ad0


	//   ....[2]....
        /*0058*/ 	.word	0x00000cd0


	//----- nvinfo : EIATTR_CRS_STACK_SIZE
	.align		4
.L_33:
        /*005c*/ 	.byte	0x04, 0x1e
        /*005e*/ 	.short	(.L_35 - .L_34)
.L_34:
        /*0060*/ 	.word	0x00000000


	//----- nvinfo : EIATTR_CBANK_PARAM_SIZE
	.align		4
.L_35:
        /*0064*/ 	.byte	0x03, 0x19
        /*0066*/ 	.short	0x0018


	//----- nvinfo : EIATTR_PARAM_CBANK
	.align		4
        /*0068*/ 	.byte	0x04, 0x0a
        /*006a*/ 	.short	(.L_37 - .L_36)
	.align		4
.L_36:
        /*006c*/ 	.word	index@(.nv.constant0._Z20histogramAggregationPcjPj)
        /*0070*/ 	.short	0x0380
        /*0072*/ 	.short	0x0018


	//----- nvinfo : EIATTR_SW_WAR
	.align		4
.L_37:
        /*0074*/ 	.byte	0x04, 0x36
        /*0076*/ 	.short	(.L_39 - .L_38)
.L_38:
        /*0078*/ 	.word	0x00000008
.L_39:


//--------------------- .nv.info._Z27histogramCoarsenInterleavedPcjPj --------------------------
	.section	.nv.info._Z27histogramCoarsenInterleavedPcjPj,"",@"SHT_CUDA_INFO"
	.sectionflags	@""
	.align	4


	//----- nvinfo : EIATTR_CUDA_API_VERSION
	.align		4
        /*0000*/ 	.byte	0x04, 0x37
        /*0002*/ 	.short	(.L_41 - .L_40)
.L_40:
        /*0004*/ 	.word	0x00000082


	//----- nvinfo : EIATTR_KPARAM_INFO
	.align		4
.L_41:
        /*0008*/ 	.byte	0x04, 0x17
        /*000a*/ 	.short	(.L_43 - .L_42)
.L_42:
        /*000c*/ 	.word	0x00000000
        /*0010*/ 	.short	0x0002
        /*0012*/ 	.short	0x0010
        /*0014*/ 	.byte	0x00, 0xf5, 0x21, 0x00


	//----- nvinfo : EIATTR_KPARAM_INFO
	.align		4
.L_43:
        /*0018*/ 	.byte	0x04, 0x17
        /*001a*/ 	.short	(.L_45 - .L_44)
.L_44:
        /*001c*/ 	.word	0x00000000
        /*0020*/ 	.short	0x0001
        /*0022*/ 	.short	0x0008
        /*0024*/ 	.byte	0x00, 0xf0, 0x11, 0x00


	//----- nvinfo : EIATTR_KPARAM_INFO
	.align		4
.L_45:
        /*0028*/ 	.byte	0x04, 0x17
        /*002a*/ 	.short	(.L_47 - .L_46)
.L_46:
        /*002c*/ 	.word	0x00000000
        /*0030*/ 	.short	0x0000
        /*0032*/ 	.short	0x0000
        /*0034*/ 	.byte	0x00, 0xf5, 0x21, 0x00


	//----- nvinfo : EIATTR_SPARSE_MMA_MASK
	.align		4
.L_47:
        /*0038*/ 	.byte	0x03, 0x50
        /*003a*/ 	.short	0x0000


	//----- nvinfo : EIATTR_MAXREG_COUNT
	.align		4
        /*003c*/ 	.byte	0x03, 0x1b
        /*003e*/ 	.short	0x00ff


	//----- nvinfo : EIATTR_NUM_BARRIERS
	.align		4
        /*0040*/ 	.byte	0x02, 0x4c
        /*0042*/ 	.byte	0x01
	.zero		1


	//----- nvinfo : EIATTR_MERCURY_ISA_VERSION
	.align		4
        /*0044*/ 	.byte	0x03, 0x5f
        /*0046*/ 	.short	0x0101


	//----- nvinfo : EIATTR_VRC_CTA_INIT_COUNT
	.align		4
        /*0048*/ 	.byte	0x02, 0x4a
	.zero		1
	.zero		1


	//----- nvinfo : EIATTR_EXIT_INSTR_OFFSETS
	.align		4
        /*004c*/ 	.byte	0x04, 0x1c
        /*004e*/ 	.short	(.L_49 - .L_48)


	//   ....[0]....
.L_48:
        /*0050*/ 	.word	0x00000640


	//   ....[1]....
        /*0054*/ 	.word	0x00000940


	//   ....[2]....
        /*0058*/ 	.word	0x00000b40


	//----- nvinfo : EIATTR_CRS_STACK_SIZE
	.align		4
.L_49:
        /*005c*/ 	.byte	0x04, 0x1e
        /*005e*/ 	.short	(.L_51 - .L_50)
.L_50:
        /*0060*/ 	.word	0x00000000


	//----- nvinfo : EIATTR_CBANK_PARAM_SIZE
	.align		4
.L_51:
        /*0064*/ 	.byte	0x03, 0x19
        /*0066*/ 	.short	0x0018


	//----- nvinfo : EIATTR_PARAM_CBANK
	.align		4
        /*0068*/ 	.byte	0x04, 0x0a
        /*006a*/ 	.short	(.L_53 - .L_52)
	.align		4
.L_52:
        /*006c*/ 	.word	index@(.nv.constant0._Z27histogramCoarsenInterleavedPcjPj)
        /*0070*/ 	.short	0x0380
        /*0072*/ 	.short	0x0018


	//----- nvinfo : EIATTR_SW_WAR
	.align		4
.L_53:
        /*0074*/ 	.byte	0x04, 0x36
        /*0076*/ 	.short	(.L_55 - .L_54)
.L_54:
        /*0078*/ 	.word	0x00000008
.L_55:


//--------------------- .nv.info._Z22histogramPrivatizationPcjPj --------------------------
	.section	.nv.info._Z22histogramPrivatizationPcjPj,"",@"SHT_CUDA_INFO"
	.sectionflags	@""
	.align	4


	//----- nvinfo : EIATTR_CUDA_API_VERSION
	.align		4
        /*0000*/ 	.byte	0x04, 0x37
        /*0002*/ 	.short	(.L_57 - .L_56)
.L_56:
        /*0004*/ 	.word	0x00000082


	//----- nvinfo : EIATTR_KPARAM_INFO
	.align		4
.L_57:
        /*0008*/ 	.byte	0x04, 0x17
        /*000a*/ 	.short	(.L_59 - .L_58)
.L_58:
        /*000c*/ 	.word	0x00000000
        /*0010*/ 	.short	0x0002
        /*0012*/ 	.short	0x0010
        /*0014*/ 	.byte	0x00, 0xf5, 0x21, 0x00


	//----- nvinfo : EIATTR_KPARAM_INFO
	.align		4
.L_59:
        /*0018*/ 	.byte	0x04, 0x17
        /*001a*/ 	.short	(.L_61 - .L_60)
.L_60:
        /*001c*/ 	.word	0x00000000
        /*0020*/ 	.short	0x0001
        /*0022*/ 	.short	0x0008
        /*0024*/ 	.byte	0x00, 0xf0, 0x11, 0x00


	//----- nvinfo : EIATTR_KPARAM_INFO
	.align		4
.L_61:
        /*0028*/ 	.byte	0x04, 0x17
        /*002a*/ 	.short	(.L_63 - .L_62)
.L_62:
        /*002c*/ 	.word	0x00000000
        /*0030*/ 	.short	0x0000
        /*0032*/ 	.short	0x0000
        /*0034*/ 	.byte	0x00, 0xf5, 0x21, 0x00


	//----- nvinfo : EIATTR_SPARSE_MMA_MASK
	.align		4
.L_63:
        /*0038*/ 	.byte	0x03, 0x50
        /*003a*/ 	.short	0x0000


	//----- nvinfo : EIATTR_MAXREG_COUNT
	.align		4
        /*003c*/ 	.byte	0x03, 0x1b
        /*003e*/ 	.short	0x00ff


	//----- nvinfo : EIATTR_NUM_BARRIERS
	.align		4
        /*0040*/ 	.byte	0x02, 0x4c
        /*0042*/ 	.byte	0x01
	.zero		1


	//----- nvinfo : EIATTR_MERCURY_ISA_VERSION
	.align		4
        /*0044*/ 	.byte	0x03, 0x5f
        /*0046*/ 	.short	0x0101


	//----- nvinfo : EIATTR_VRC_CTA_INIT_COUNT
	.align		4
        /*0048*/ 	.byte	0x02, 0x4a
	.zero		1
	.zero		1


	//----- nvinfo : EIATTR_EXIT_INSTR_OFFSETS
	.align		4
        /*004c*/ 	.byte	0x04, 0x1c
        /*004e*/ 	.short	(.L_65 - .L_64)


	//   ....[0]....
.L_64:
        /*0050*/ 	.word	0x000005c0


	//   ....[1]....
        /*0054*/ 	.word	0x000008c0


	//   ....[2]....
        /*0058*/ 	.word	0x00000ac0


	//----- nvinfo : EIATTR_CRS_STACK_SIZE
	.align		4
.L_65:
        /*005c*/ 	.byte	0x04, 0x1e
        /*005e*/ 	.short	(.L_67 - .L_66)
.L_66:
        /*0060*/ 	.word	0x00000000


	//----- nvinfo : EIATTR_CBANK_PARAM_SIZE
	.align		4
.L_67:
        /*0064*/ 	.byte	0x03, 0x19
        /*0066*/ 	.short	0x0018


	//----- nvinfo : EIATTR_PARAM_CBANK
	.align		4
        /*0068*/ 	.byte	0x04, 0x0a
        /*006a*/ 	.short	(.L_69 - .L_68)
	.align		4
.L_68:
        /*006c*/ 	.word	index@(.nv.constant0._Z22histogramPrivatizationPcjPj)
        /*0070*/ 	.short	0x0380
        /*0072*/ 	.short	0x0018


	//----- nvinfo : EIATTR_SW_WAR
	.align		4
.L_69:
        /*0074*/ 	.byte	0x04, 0x36
        /*0076*/ 	.short	(.L_71 - .L_70)
.L_70:
        /*0078*/ 	.word	0x00000008
.L_71:


//--------------------- .nv.info._Z14histogramNaivePcjPj --------------------------
	.section	.nv.info._Z14histogramNaivePcjPj,"",@"SHT_CUDA_INFO"
	.sectionflags	@""
	.align	4


	//----- nvinfo : EIATTR_CUDA_API_VERSION
	.align		4
        /*0000*/ 	.byte	0x04, 0x37
        /*0002*/ 	.short	(.L_73 - .L_72)
.L_72:
        /*0004*/ 	.word	0x00000082


	//----- nvinfo : EIATTR_KPARAM_INFO
	.align		4
.L_73:
        /*0008*/ 	.byte	0x04, 0x17
        /*000a*/ 	.short	(.L_75 - .L_74)
.L_74:
        /*000c*/ 	.word	0x00000000
        /*0010*/ 	.short	0x0002
        /*0012*/ 	.short	0x0010
        /*0014*/ 	.byte	0x00, 0xf5, 0x21, 0x00


	//----- nvinfo : EIATTR_KPARAM_INFO
	.align		4
.L_75:
        /*0018*/ 	.byte	0x04, 0x17
        /*001a*/ 	.short	(.L_77 - .L_76)
.L_76:
        /*001c*/ 	.word	0x00000000
        /*0020*/ 	.short	0x0001
        /*0022*/ 	.short	0x0008
        /*0024*/ 	.byte	0x00, 0xf0, 0x11, 0x00


	//----- nvinfo : EIATTR_KPARAM_INFO
	.align		4
.L_77:
        /*0028*/ 	.byte	0x04, 0x17
        /*002a*/ 	.short	(.L_79 - .L_78)
.L_78:
        /*002c*/ 	.word	0x00000000
        /*0030*/ 	.short	0x0000
        /*0032*/ 	.short	0x0000
        /*0034*/ 	.byte	0x00, 0xf5, 0x21, 0x00


	//----- nvinfo : EIATTR_SPARSE_MMA_MASK
	.align		4
.L_79:
        /*0038*/ 	.byte	0x03, 0x50
        /*003a*/ 	.short	0x0000


	//----- nvinfo : EIATTR_MAXREG_COUNT
	.align		4
        /*003c*/ 	.byte	0x03, 0x1b
        /*003e*/ 	.short	0x00ff


	//----- nvinfo : EIATTR_MERCURY_ISA_VERSION
	.align		4
        /*0040*/ 	.byte	0x03, 0x5f
        /*0042*/ 	.short	0x0101


	//----- nvinfo : EIATTR_VRC_CTA_INIT_COUNT
	.align		4
        /*0044*/ 	.byte	0x02, 0x4a
	.zero		1
	.zero		1


	//----- nvinfo : EIATTR_EXIT_INSTR_OFFSETS
	.align		4
        /*0048*/ 	.byte	0x04, 0x1c
        /*004a*/ 	.short	(.L_81 - .L_80)


	//   ....[0]....
.L_80:
        /*004c*/ 	.word	0x00000070


	//   ....[1]....
        /*0050*/ 	.word	0x00000100


	//   ....[2]....
        /*0054*/ 	.word	0x00000150


	//----- nvinfo : EIATTR_CBANK_PARAM_SIZE
	.align		4
.L_81:
        /*0058*/ 	.byte	0x03, 0x19
        /*005a*/ 	.short	0x0018


	//----- nvinfo : EIATTR_PARAM_CBANK
	.align		4
        /*005c*/ 	.byte	0x04, 0x0a
        /*005e*/ 	.short	(.L_83 - .L_82)
	.align		4
.L_82:
        /*0060*/ 	.word	index@(.nv.constant0._Z14histogramNaivePcjPj)
        /*0064*/ 	.short	0x0380
        /*0066*/ 	.short	0x0018


	//----- nvinfo : EIATTR_SW_WAR
	.align		4
.L_83:
        /*0068*/ 	.byte	0x04, 0x36
        /*006a*/ 	.short	(.L_85 - .L_84)
.L_84:
        /*006c*/ 	.word	0x00000008
.L_85:


//--------------------- .nv.callgraph             --------------------------
	.section	.nv.callgraph,"",@"SHT_CUDA_CALLGRAPH"
	.align	4
	.sectionentsize	8
	.align		4
        /*0000*/ 	.word	0x00000000
	.align		4
        /*0004*/ 	.word	0xffffffff
	.align		4
        /*0008*/ 	.word	0x00000000
	.align		4
        /*000c*/ 	.word	0xfffffffe
	.align		4
        /*0010*/ 	.word	0x00000000
	.align		4
        /*0014*/ 	.word	0xfffffffd
	.align		4
        /*0018*/ 	.word	0x00000000
	.align		4
        /*001c*/ 	.word	0xfffffffc


//--------------------- .text._Z20histogramAggregationPcjPj --------------------------
	.section	.text._Z20histogramAggregationPcjPj,"ax",@progbits
	.align	128
        .global         _Z20histogramAggregationPcjPj
        .type           _Z20histogramAggregationPcjPj,@function
        .size           _Z20histogramAggregationPcjPj,(.L_x_48 - _Z20histogramAggregationPcjPj)
        .other          _Z20histogramAggregationPcjPj,@"STO_CUDA_ENTRY STV_DEFAULT"
_Z20histogramAggregationPcjPj:
.text._Z20histogramAggregationPcjPj:
[----:B------:R-:W-:Y:S01]  /*0000*/  LDC R1, c[0x0][0x37c] ;  /* 0x0000df00ff017b82 */ /* 0x000fe20000000800 */
[----:B------:R-:W0:Y:S01]  /*0010*/  S2R R0, SR_TID.X ;  /* 0x0000000000007919 */ /* 0x000e220000002100 */
[----:B------:R-:W-:Y:S01]  /*0020*/  BSSY.RECONVERGENT B0, `(.L_x_0) ;  /* 0x0000040000007945 */ /* 0x000fe20003800200 */
[----:B0-----:R-:W-:-:S13]  /*0030*/  ISETP.GT.U32.AND P0, PT, R0, 0x19, PT ;  /* 0x000000190000780c */ /* 0x001fda0003f04070 */
[----:B------:R-:W-:Y:S05]  /*0040*/  @P0 BRA `(.L_x_1) ;  /* 0x0000000000f40947 */ /* 0x000fea0003800000 */
[----:B------:R-:W0:Y:S01]  /*0050*/  LDC R10, c[0x0][0x360] ;  /* 0x0000d800ff0a7b82 */ /* 0x000e220000000800 */
[----:B------:R-:W-:Y:S01]  /*0060*/  BSSY.RECONVERGENT B1, `(.L_x_2) ;  /* 0x000002b000017945 */ /* 0x000fe20003800200 */
[----:B0-----:R-:W0:Y:S01]  /*0070*/  I2F.U32.RP R7, R10 ;  /* 0x0000000a00077306 */ /* 0x001e220000209000 */
[----:B------:R-:W-:Y:S01]  /*0080*/  IMAD.IADD R4, R0, 0x1, R10 ;  /* 0x0000000100047824 */ /* 0x000fe200078e020a */
[----:B------:R-:W-:-:S04]  /*0090*/  ISETP.NE.U32.AND P2, PT, R10, RZ, PT ;  /* 0x000000ff0a00720c */ /* 0x000fc80003f45070 */
[C---:B------:R-:W-:Y:S02]  /*00a0*/  ISETP.GE.U32.AND P0, PT, R4.reuse, 0x1a, PT ;  /* 0x0000001a0400780c */ /* 0x040fe40003f06070 */
[----:B------:R-:W-:Y:S02]  /*00b0*/  VIMNMX.U32 R5, PT, PT, R4, 0x1a, !PT ;  /* 0x0000001a04057848 */ /* 0x000fe40007fe0000 */
[----:B------:R-:W-:-:S04]  /*00c0*/  SEL R6, RZ, 0x1, P0 ;  /* 0x00000001ff067807 */ /* 0x000fc80000000000 */
[----:B------:R-:W-:Y:S01]  /*00d0*/  IADD3 R5, PT, PT, R5, -R4, -R6 ;  /* 0x8000000405057210 */ /* 0x000fe20007ffe806 */
[----:B0-----:R-:W0:Y:S02]  /*00e0*/  MUFU.RCP R7, R7 ;  /* 0x0000000700077308 */ /* 0x001e240000001000 */
[----:B0-----:R-:W-:-:S06]  /*00f0*/  VIADD R2, R7, 0xffffffe ;  /* 0x0ffffffe07027836 */ /* 0x001fcc0000000000 */
[----:B------:R0:W1:Y:S02]  /*0100*/  F2I.FTZ.U32.TRUNC.NTZ R3, R2 ;  /* 0x0000000200037305 */ /* 0x000064000021f000 */
[----:B0-----:R-:W-:Y:S02]  /*0110*/  HFMA2 R2, -RZ, RZ, 0, 0 ;  /* 0x00000000ff027431 */ /* 0x001fe400000001ff */
[----:B-1----:R-:W-:-:S04]  /*0120*/  IMAD.MOV R9, RZ, RZ, -R3 ;  /* 0x000000ffff097224 */ /* 0x002fc800078e0a03 */
[----:B------:R-:W-:-:S04]  /*0130*/  IMAD R9, R9, R10, RZ ;  /* 0x0000000a09097224 */ /* 0x000fc800078e02ff */
[----:B------:R-:W-:-:S06]  /*0140*/  IMAD.HI.U32 R8, R3, R9, R2 ;  /* 0x0000000903087227 */ /* 0x000fcc00078e0002 */
[----:B------:R-:W-:-:S04]  /*0150*/  IMAD.HI.U32 R3, R8, R5, RZ ;  /* 0x0000000508037227 */ /* 0x000fc800078e00ff */
[----:B------:R-:W-:-:S04]  /*0160*/  IMAD.MOV R2, RZ, RZ, -R3 ;  /* 0x000000ffff027224 */ /* 0x000fc800078e0a03 */
[----:B------:R-:W-:-:S05]  /*0170*/  IMAD R5, R10, R2, R5 ;  /* 0x000000020a057224 */ /* 0x000fca00078e0205 */
[----:B------:R-:W-:-:S13]  /*0180*/  ISETP.GE.U32.AND P0, PT, R5, R10, PT ;  /* 0x0000000a0500720c */ /* 0x000fda0003f06070 */
[----:B------:R-:W-:Y:S02]  /*0190*/  @P0 IMAD.IADD R5, R5, 0x1, -R10 ;  /* 0x0000000105050824 */ /* 0x000fe400078e0a0a */
[----:B------:R-:W-:-:S03]  /*01a0*/  @P0 VIADD R3, R3, 0x1 ;  /* 0x0000000103030836 */ /* 0x000fc60000000000 */
[----:B------:R-:W-:-:S13]  /*01b0*/  ISETP.GE.U32.AND P1, PT, R5, R10, PT ;  /* 0x0000000a0500720c */ /* 0x000fda0003f26070 */
[----:B------:R-:W-:Y:S02]  /*01c0*/  @P1 IADD3 R3, PT, PT, R3, 0x1, RZ ;  /* 0x0000000103031810 */ /* 0x000fe40007ffe0ff */
[----:B------:R-:W-:-:S05]  /*01d0*/  @!P2 LOP3.LUT R3, RZ, R10, RZ, 0x33, !PT ;  /* 0x0000000aff03a212 */ /* 0x000fca00078e33ff */
[----:B------:R-:W-:-:S05]  /*01e0*/  IMAD.IADD R3, R6, 0x1, R3 ;  /* 0x0000000106037824 */ /* 0x000fca00078e0203 */
[C---:B------:R-:W-:Y:S02]  /*01f0*/  LOP3.LUT R2, R3.reuse, 0x3, RZ, 0xc0, !PT ;  /* 0x0000000303027812 */ /* 0x040fe400078ec0ff */
[----:B------:R-:W-:Y:S02]  /*0200*/  ISETP.GE.U32.AND P1, PT, R3, 0x3, PT ;  /* 0x000000030300780c */ /* 0x000fe40003f26070 */
[----:B------:R-:W-:Y:S01]  /*0210*/  ISETP.NE.AND P0, PT, R2, 0x3, PT ;  /* 0x000000030200780c */ /* 0x000fe20003f05270 */
[----:B------:R-:W-:-:S12]  /*0220*/  IMAD.MOV.U32 R2, RZ, RZ, R0 ;  /* 0x000000ffff027224 */ /* 0x000fd800078e0000 */
[----:B------:R-:W-:Y:S05]  /*0230*/  @!P0 BRA `(.L_x_3) ;  /* 0x0000000000348947 */ /* 0x000fea0003800000 */
[----:B------:R-:W0:Y:S01]  /*0240*/  S2UR UR5, SR_CgaCtaId ;  /* 0x00000000000579c3 */ /* 0x000e220000008800 */
[----:B------:R-:W-:Y:S01]  /*0250*/  VIADD R2, R3, 0x1 ;  /* 0x0000000103027836 */ /* 0x000fe20000000000 */
[----:B------:R-:W-:-:S04]  /*0260*/  UMOV UR4, 0x400 ;  /* 0x0000040000047882 */ /* 0x000fc80000000000 */
[----:B------:R-:W-:-:S04]  /*0270*/  LOP3.LUT R3, R2, 0x3, RZ, 0xc0, !PT ;  /* 0x0000000302037812 */ /* 0x000fc800078ec0ff */
[C---:B------:R-:W-:Y:S01]  /*0280*/  IADD3 R4, PT, PT, -R3.reuse, RZ, RZ ;  /* 0x000000ff03047210 */ /* 0x040fe20007ffe1ff */
[----:B------:R-:W-:Y:S01]  /*0290*/  IMAD R2, R3, R10, R0 ;  /* 0x0000000a03027224 */ /* 0x000fe200078e0200 */
[----:B0-----:R-:W-:-:S06]  /*02a0*/  ULEA UR4, UR5, UR4, 0x18 ;  /* 0x0000000405047291 */ /* 0x001fcc000f8ec0ff */
[----:B------:R-:W-:-:S07]  /*02b0*/  LEA R3, R0, UR4, 0x2 ;  /* 0x0000000400037c11 */ /* 0x000fce000f8e10ff */
.L_x_4:
[----:B------:R-:W-:Y:S01]  /*02c0*/  VIADD R4, R4, 0x1 ;  /* 0x0000000104047836 */ /* 0x000fe20000000000 */
[----:B------:R0:W-:Y:S04]  /*02d0*/  STS [R3], RZ ;  /* 0x000000ff03007388 */ /* 0x0001e80000000800 */
[----:B------:R-:W-:Y:S01]  /*02e0*/  ISETP.NE.AND P0, PT, R4, RZ, PT ;  /* 0x000000ff0400720c */ /* 0x000fe20003f05270 */
[----:B0-----:R-:W-:-:S12]  /*02f0*/  IMAD R3, R10, 0x4, R3 ;  /* 0x000000040a037824 */ /* 0x001fd800078e0203 */
[----:B------:R-:W-:Y:S05]  /*0300*/  @P0 BRA `(.L_x_4) ;  /* 0xfffffffc00ec0947 */ /* 0x000fea000383ffff */
.L_x_3:
[----:B------:R-:W-:Y:S05]  /*0310*/  BSYNC.RECONVERGENT B1 ;  /* 0x0000000000017941 */ /* 0x000fea0003800200 */
.L_x_2:
[----:B------:R-:W-:Y:S05]  /*0320*/  @!P1 BRA `(.L_x_1) ;  /* 0x00000000003c9947 */ /* 0x000fea0003800000 */
[----:B------:R-:W0:Y:S01]  /*0330*/  S2UR UR5, SR_CgaCtaId ;  /* 0x00000000000579c3 */ /* 0x000e220000008800 */
[----:B------:R-:W-:Y:S02]  /*0340*/  UMOV UR4, 0x400 ;  /* 0x0000040000047882 */ /* 0x000fe40000000000 */
[----:B0-----:R-:W-:-:S06]  /*0350*/  ULEA UR4, UR5, UR4, 0x18 ;  /* 0x0000000405047291 */ /* 0x001fcc000f8ec0ff */
[----:B------:R-:W-:-:S07]  /*0360*/  LEA R3, R2, UR4, 0x2 ;  /* 0x0000000402037c11 */ /* 0x000fce000f8e10ff */
.L_x_5:
[C-C-:B-1----:R-:W-:Y:S01]  /*0370*/  IMAD R4, R10.reuse, 0x4, R3.reuse ;  /* 0x000000040a047824 */ /* 0x142fe200078e0203 */
[C---:B------:R-:W-:Y:S01]  /*0380*/  LEA R5, R10.reuse, R3, 0x3 ;  /* 0x000000030a057211 */ /* 0x040fe200078e18ff */
[C---:B------:R-:W-:Y:S01]  /*0390*/  IMAD R6, R10.reuse, 0xc, R3 ;  /* 0x0000000c0a067824 */ /* 0x040fe200078e0203 */
[----:B------:R0:W-:Y:S01]  /*03a0*/  STS [R3], RZ ;  /* 0x000000ff03007388 */ /* 0x0001e20000000800 */
[----:B------:R-:W-:-:S03]  /*03b0*/  IMAD R2, R10, 0x4, R2 ;  /* 0x000000040a027824 */ /* 0x000fc600078e0202 */
[----:B------:R1:W-:Y:S02]  /*03c0*/  STS [R4], RZ ;  /* 0x000000ff04007388 */ /* 0x0003e40000000800 */
[----:B------:R-:W-:Y:S02]  /*03d0*/  ISETP.GE.U32.AND P0, PT, R2, 0x1a, PT ;  /* 0x0000001a0200780c */ /* 0x000fe40003f06070 */
[----:B------:R1:W-:Y:S01]  /*03e0*/  STS [R5], RZ ;  /* 0x000000ff05007388 */ /* 0x0003e20000000800 */
[----:B0-----:R-:W-:-:S03]  /*03f0*/  IMAD R3, R10, 0x10, R3 ;  /* 0x000000100a037824 */ /* 0x001fc600078e0203 */
[----:B------:R1:W-:Y:S07]  /*0400*/  STS [R6], RZ ;  /* 0x000000ff06007388 */ /* 0x0003ee0000000800 */
[----:B------:R-:W-:Y:S05]  /*0410*/  @!P0 BRA `(.L_x_5) ;  /* 0xfffffffc00d48947 */ /* 0x000fea000383ffff */
.L_x_1:
[----:B------:R-:W-:Y:S05]  /*0420*/  BSYNC.RECONVERGENT B0 ;  /* 0x0000000000007941 */ /* 0x000fea0003800200 */
.L_x_0:
[----:B------:R-:W0:Y:S01]  /*0430*/  S2UR UR4, SR_CTAID.X ;  /* 0x00000000000479c3 */ /* 0x000e220000002500 */
[----:B------:R-:W2:Y:S01]  /*0440*/  LDCU UR5, c[0x0][0x388] ;  /* 0x00007100ff0577ac */ /* 0x000ea20008000800 */
[----:B------:R-:W-:Y:S01]  /*0450*/  BSSY.RECONVERGENT B0, `(.L_x_6) ;  /* 0x000002c000007945 */ /* 0x000fe20003800200 */
[----:B-1----:R-:W-:Y:S01]  /*0460*/  IMAD.MOV.U32 R6, RZ, RZ, -0x1 ;  /* 0xffffffffff067424 */ /* 0x002fe200078e00ff */
[----:B------:R-:W-:Y:S01]  /*0470*/  MOV R7, RZ ;  /* 0x000000ff00077202 */ /* 0x000fe20000000f00 */
[----:B------:R-:W1:Y:S03]  /*0480*/  LDCU.64 UR6, c[0x0][0x358] ;  /* 0x00006b00ff0677ac */ /* 0x000e660008000a00 */
[----:B------:R-:W0:Y:S01]  /*0490*/  LDC R3, c[0x0][0x360] ;  /* 0x0000d800ff037b82 */ /* 0x000e220000000800 */
[----:B------:R-:W3:Y:S01]  /*04a0*/  LDCU UR10, c[0x0][0x388] ;  /* 0x00007100ff0a77ac */ /* 0x000ee20008000800 */
[----:B------:R-:W4:Y:S01]  /*04b0*/  LDCU.64 UR8, c[0x0][0x380] ;  /* 0x00007000ff0877ac */ /* 0x000f220008000a00 */
[----:B0-----:R-:W-:-:S05]  /*04c0*/  IMAD R2, R3, UR4, R0 ;  /* 0x0000000403027c24 */ /* 0x001fca000f8e0200 */
[----:B------:R-:W-:Y:S01]  /*04d0*/  BAR.SYNC.DEFER_BLOCKING 0x0 ;  /* 0x0000000000007b1d */ /* 0x000fe20000010000 */
[----:B--2---:R-:W-:-:S13]  /*04e0*/  ISETP.GE.U32.AND P0, PT, R2, UR5, PT ;  /* 0x0000000502007c0c */ /* 0x004fda000bf06070 */
[----:B-1-34-:R-:W-:Y:S05]  /*04f0*/  @P0 BRA `(.L_x_7) ;  /* 0x0000000000840947 */ /* 0x01afea0003800000 */
[----:B------:R-:W0:Y:S01]  /*0500*/  LDCU UR4, c[0x0][0x370] ;  /* 0x00006e00ff0477ac */ /* 0x000e220008000800 */
[----:B------:R-:W-:Y:S02]  /*0510*/  IMAD.MOV.U32 R7, RZ, RZ, RZ ;  /* 0x000000ffff077224 */ /* 0x000fe400078e00ff */
[----:B------:R-:W-:Y:S02]  /*0520*/  IMAD.MOV.U32 R6, RZ, RZ, -0x1 ;  /* 0xffffffffff067424 */ /* 0x000fe400078e00ff */
[----:B0-----:R-:W-:-:S07]  /*0530*/  IMAD R9, R3, UR4, RZ ;  /* 0x0000000403097c24 */ /* 0x001fce000f8e02ff */
.L_x_10:
[----:B0-----:R-:W-:-:S05]  /*0540*/  IADD3 R4, P0, PT, R2, UR8, RZ ;  /* 0x0000000802047c10 */ /* 0x001fca000ff1e0ff */
[----:B------:R-:W-:-:S05]  /*0550*/  IMAD.X R5, RZ, RZ, UR9, P0 ;  /* 0x00000009ff057e24 */ /* 0x000fca00080e06ff */
[----:B------:R-:W2:Y:S01]  /*0560*/  LDG.E.U8 R4, desc[UR6][R4.64] ;  /* 0x0000000604047981 */ /* 0x000ea2000c1e1100 */
[----:B------:R-:W-:Y:S01]  /*0570*/  IMAD.IADD R2, R9, 0x1, R2 ;  /* 0x0000000109027824 */ /* 0x000fe200078e0202 */
[----:B------:R-:W-:Y:S04]  /*0580*/  BSSY.RECONVERGENT B1, `(.L_x_8) ;  /* 0x0000017000017945 */ /* 0x000fe80003800200 */
[----:B------:R-:W-:Y:S02]  /*0590*/  ISETP.GE.U32.AND P0, PT, R2, UR10, PT ;  /* 0x0000000a02007c0c */ /* 0x000fe4000bf06070 */
[----:B--2---:R-:W-:-:S04]  /*05a0*/  IADD3 R8, PT, PT, R4, -0x61, RZ ;  /* 0xffffff9f04087810 */ /* 0x004fc80007ffe0ff */
[----:B------:R-:W-:-:S04]  /*05b0*/  LOP3.LUT R8, R8, 0xff, RZ, 0xc0, !PT ;  /* 0x000000ff08087812 */ /* 0x000fc800078ec0ff */
[----:B------:R-:W-:-:S13]  /*05c0*/  ISETP.GT.U32.AND P1, PT, R8, 0x19, PT ;  /* 0x000000190800780c */ /* 0x000fda0003f24070 */
[----:B------:R-:W-:Y:S05]  /*05d0*/  @P1 BRA `(.L_x_9) ;  /* 0x0000000000441947 */ /* 0x000fea0003800000 */
[----:B------:R-:W-:-:S05]  /*05e0*/  PRMT R4, R4, 0x8880, RZ ;  /* 0x0000888004047816 */ /* 0x000fca00000000ff */
[----:B------:R-:W-:Y:S02]  /*05f0*/  VIADD R11, R4, 0xffffff9f ;  /* 0xffffff9f040b7836 */ /* 0x000fe40000000000 */
[----:B------:R-:W-:-:S03]  /*0600*/  IMAD.MOV.U32 R4, RZ, RZ, R7 ;  /* 0x000000ffff047224 */ /* 0x000fc600078e0007 */
[----:B------:R-:W-:-:S13]  /*0610*/  ISETP.NE.AND P1, PT, R11, R6, PT ;  /* 0x000000060b00720c */ /* 0x000fda0003f25270 */
[----:B------:R-:W-:Y:S01]  /*0620*/  @!P1 IADD3 R7, PT, PT, R7, 0x1, RZ ;  /* 0x0000000107079810 */ /* 0x000fe20007ffe0ff */
[----:B------:R-:W-:Y:S06]  /*0630*/  @!P1 BRA `(.L_x_9) ;  /* 0x00000000002c9947 */ /* 0x000fec0003800000 */
[----:B------:R-:W-:Y:S01]  /*0640*/  ISETP.NE.AND P1, PT, R6, -0x1, PT ;  /* 0xffffffff0600780c */ /* 0x000fe20003f25270 */
[----:B------:R-:W-:Y:S01]  /*0650*/  IMAD.MOV.U32 R5, RZ, RZ, R6 ;  /* 0x000000ffff057224 */ /* 0x000fe200078e0006 */
[----:B------:R-:W-:Y:S01]  /*0660*/  MOV R6, R11 ;  /* 0x0000000b00067202 */ /* 0x000fe20000000f00 */
[----:B------:R-:W-:-:S10]  /*0670*/  IMAD.MOV.U32 R7, RZ, RZ, 0x1 ;  /* 0x00000001ff077424 */ /* 0x000fd400078e00ff */
[----:B------:R-:W-:Y:S05]  /*0680*/  @!P1 BRA `(.L_x_9) ;  /* 0x0000000000189947 */ /* 0x000fea0003800000 */
[----:B------:R-:W0:Y:S01]  /*0690*/  S2UR UR5, SR_CgaCtaId ;  /* 0x00000000000579c3 */ /* 0x000e220000008800 */
[----:B------:R-:W-:Y:S01]  /*06a0*/  UMOV UR4, 0x400 ;  /* 0x0000040000047882 */ /* 0x000fe20000000000 */
[----:B------:R-:W-:Y:S01]  /*06b0*/  IMAD.MOV.U32 R6, RZ, RZ, R11 ;  /* 0x000000ffff067224 */ /* 0x000fe200078e000b */
[----:B0-----:R-:W-:-:S06]  /*06c0*/  ULEA UR4, UR5, UR4, 0x18 ;  /* 0x0000000405047291 */ /* 0x001fcc000f8ec0ff */
[----:B------:R-:W-:-:S05]  /*06d0*/  LEA R5, R5, UR4, 0x2 ;  /* 0x0000000405057c11 */ /* 0x000fca000f8e10ff */
[----:B------:R0:W-:Y:S02]  /*06e0*/  ATOMS.ADD RZ, [R5], R4 ;  /* 0x0000000405ff738c */ /* 0x0001e40000000000 */
.L_x_9:
[----:B------:R-:W-:Y:S05]  /*06f0*/  BSYNC.RECONVERGENT B1 ;  /* 0x0000000000017941 */ /* 0x000fea0003800200 */
.L_x_8:
[----:B------:R-:W-:Y:S05]  /*0700*/  @!P0 BRA `(.L_x_10) ;  /* 0xfffffffc008c8947 */ /* 0x000fea000383ffff */
.L_x_7:
[----:B------:R-:W-:Y:S05]  /*0710*/  BSYNC.RECONVERGENT B0 ;  /* 0x0000000000007941 */ /* 0x000fea0003800200 */
.L_x_6:
[----:B------:R-:W-:Y:S01]  /*0720*/  ISETP.NE.AND P0, PT, R7, RZ, PT ;  /* 0x000000ff0700720c */ /* 0x000fe20003f05270 */
[----:B------:R-:W-:Y:S01]  /*0730*/  BSSY.RECONVERGENT B0, `(.L_x_11) ;  /* 0x0000008000007945 */ /* 0x000fe20003800200 */
[----:B------:R-:W-:-:S11]  /*0740*/  ISETP.GT.U32.AND P1, PT, R0, 0x19, PT ;  /* 0x000000190000780c */ /* 0x000fd60003f24070 */
[----:B------:R-:W-:Y:S05]  /*0750*/  @!P0 BRA `(.L_x_12) ;  /* 0x0000000000148947 */ /* 0x000fea0003800000 */
[----:B------:R-:W1:Y:S01]  /*0760*/  S2UR UR5, SR_CgaCtaId ;  /* 0x00000000000579c3 */ /* 0x000e620000008800 */
[----:B------:R-:W-:Y:S02]  /*0770*/  UMOV UR4, 0x400 ;  /* 0x0000040000047882 */ /* 0x000fe40000000000 */
[----:B-1----:R-:W-:-:S06]  /*0780*/  ULEA UR4, UR5, UR4, 0x18 ;  /* 0x0000000405047291 */ /* 0x002fcc000f8ec0ff */
[----:B------:R-:W-:-:S05]  /*0790*/  LEA R6, R6, UR4, 0x2 ;  /* 0x0000000406067c11 */ /* 0x000fca000f8e10ff */
[----:B------:R1:W-:Y:S02]  /*07a0*/  ATOMS.ADD RZ, [R6], R7 ;  /* 0x0000000706ff738c */ /* 0x0003e40000000000 */
.L_x_12:
[----:B------:R-:W-:Y:S05]  /*07b0*/  BSYNC.RECONVERGENT B0 ;  /* 0x0000000000007941 */ /* 0x000fea0003800200 */
.L_x_11:
[----:B------:R-:W-:Y:S06]  /*07c0*/  BAR.SYNC.DEFER_BLOCKING 0x0 ;  /* 0x0000000000007b1d */ /* 0x000fec0000010000 */
[----:B------:R-:W-:Y:S05]  /*07d0*/  @P1 EXIT ;  /* 0x000000000000194d */ /* 0x000fea0003800000 */
[----:B------:R-:W2:Y:S01]  /*07e0*/  I2F.U32.RP R8, R3 ;  /* 0x0000000300087306 */ /* 0x000ea20000209000 */
[----:B------:R-:W-:Y:S01]  /*07f0*/  IMAD.IADD R2, R0, 0x1, R3 ;  /* 0x0000000100027824 */ /* 0x000fe200078e0203 */
[----:B------:R-:W-:Y:S01]  /*0800*/  ISETP.NE.U32.AND P2, PT, R3, RZ, PT ;  /* 0x000000ff0300720c */ /* 0x000fe20003f45070 */
[----:B------:R-:W-:Y:S03]  /*0810*/  BSSY.RECONVERGENT B0, `(.L_x_13) ;  /* 0x000002b000007945 */ /* 0x000fe60003800200 */
[C---:B------:R-:W-:Y:S02]  /*0820*/  ISETP.GE.U32.AND P0, PT, R2.reuse, 0x1a, PT ;  /* 0x0000001a0200780c */ /* 0x040fe40003f06070 */
[----:B-1----:R-:W-:Y:S01]  /*0830*/  VIMNMX.U32 R7, PT, PT, R2, 0x1a, !PT ;  /* 0x0000001a02077848 */ /* 0x002fe20007fe0000 */
[----:B--2---:R-:W0:Y:S02]  /*0840*/  MUFU.RCP R8, R8 ;  /* 0x0000000800087308 */ /* 0x004e240000001000 */
[----:B0-----:R-:W-:-:S06]  /*0850*/  VIADD R4, R8, 0xffffffe ;  /* 0x0ffffffe08047836 */ /* 0x001fcc0000000000 */
[----:B------:R0:W1:Y:S02]  /*0860*/  F2I.FTZ.U32.TRUNC.NTZ R5, R4 ;  /* 0x0000000400057305 */ /* 0x000064000021f000 */
[----:B0-----:R-:W-:Y:S01]  /*0870*/  IMAD.MOV.U32 R4, RZ, RZ, RZ ;  /* 0x000000ffff047224 */ /* 0x001fe200078e00ff */
[----:B-1----:R-:W-:-:S05]  /*0880*/  IADD3 R6, PT, PT, RZ, -R5, RZ ;  /* 0x80000005ff067210 */ /* 0x002fca0007ffe0ff */
[----:B------:R-:W-:Y:S01]  /*0890*/  IMAD R9, R6, R3, RZ ;  /* 0x0000000306097224 */ /* 0x000fe200078e02ff */
[----:B------:R-:W-:-:S03]  /*08a0*/  SEL R6, RZ, 0x1, P0 ;  /* 0x00000001ff067807 */ /* 0x000fc60000000000 */
[----:B------:R-:W-:Y:S01]  /*08b0*/  IMAD.HI.U32 R5, R5, R9, R4 ;  /* 0x0000000905057227 */ /* 0x000fe200078e0004 */
[----:B------:R-:W-:-:S05]  /*08c0*/  IADD3 R2, PT, PT, R7, -R2, -R6 ;  /* 0x8000000207027210 */ /* 0x000fca0007ffe806 */
[----:B------:R-:W-:-:S05]  /*08d0*/  IMAD.HI.U32 R5, R5, R2, RZ ;  /* 0x0000000205057227 */ /* 0x000fca00078e00ff */
[----:B------:R-:W-:-:S05]  /*08e0*/  IADD3 R4, PT, PT, -R5, RZ, RZ ;  /* 0x000000ff05047210 */ /* 0x000fca0007ffe1ff */
        /* <DEDUP_REMOVED lines=10> */
[----:B------:R-:W-:-:S13]  /*0990*/  ISETP.NE.AND P0, PT, R4, 0x3, PT ;  /* 0x000000030400780c */ /* 0x000fda0003f05270 */
[----:B------:R-:W-:Y:S05]  /*09a0*/  @!P0 BRA `(.L_x_14) ;  /* 0x0000000000448947 */ /* 0x000fea0003800000 */
[----:B------:R-:W0:Y:S01]  /*09b0*/  S2UR UR5, SR_CgaCtaId ;  /* 0x00000000000579c3 */ /* 0x000e220000008800 */
[----:B------:R-:W-:Y:S01]  /*09c0*/  VIADD R2, R2, 0x1 ;  /* 0x0000000102027836 */ /* 0x000fe20000000000 */
[----:B------:R-:W-:-:S04]  /*09d0*/  UMOV UR4, 0x400 ;  /* 0x0000040000047882 */ /* 0x000fc80000000000 */
[----:B------:R-:W-:Y:S02]  /*09e0*/  LOP3.LUT R2, R2, 0x3, RZ, 0xc0, !PT ;  /* 0x0000000302027812 */ /* 0x000fe400078ec0ff */
[----:B------:R-:W1:Y:S02]  /*09f0*/  LDC.64 R4, c[0x0][0x390] ;  /* 0x0000e400ff047b82 */ /* 0x000e640000000a00 */
[----:B------:R-:W-:Y:S01]  /*0a00*/  IADD3 R7, PT, PT, -R2, RZ, RZ ;  /* 0x000000ff02077210 */ /* 0x000fe20007ffe1ff */
[----:B0-----:R-:W-:-:S06]  /*0a10*/  ULEA UR4, UR5, UR4, 0x18 ;  /* 0x0000000405047291 */ /* 0x001fcc000f8ec0ff */
[C---:B------:R-:W-:Y:S01]  /*0a20*/  LEA R6, R0.reuse, UR4, 0x2 ;  /* 0x0000000400067c11 */ /* 0x040fe2000f8e10ff */
[----:B-1----:R-:W-:-:S04]  /*0a30*/  IMAD.WIDE.U32 R4, R0, 0x4, R4 ;  /* 0x0000000400047825 */ /* 0x002fc800078e0004 */
[----:B------:R-:W-:-:S07]  /*0a40*/  IMAD R0, R2, R3, R0 ;  /* 0x0000000302007224 */ /* 0x000fce00078e0200 */
.L_x_15:
[----:B------:R0:W1:Y:S01]  /*0a50*/  LDS R9, [R6] ;  /* 0x0000000006097984 */ /* 0x0000620000000800 */
[----:B------:R-:W-:-:S05]  /*0a60*/  VIADD R7, R7, 0x1 ;  /* 0x0000000107077836 */ /* 0x000fca0000000000 */
[----:B------:R-:W-:Y:S01]  /*0a70*/  ISETP.NE.AND P0, PT, R7, RZ, PT ;  /* 0x000000ff0700720c */ /* 0x000fe20003f05270 */
[C---:B0-----:R-:W-:Y:S01]  /*0a80*/  IMAD R6, R3.reuse, 0x4, R6 ;  /* 0x0000000403067824 */ /* 0x041fe200078e0206 */
[----:B-1----:R0:W-:Y:S02]  /*0a90*/  REDG.E.ADD.STRONG.GPU desc[UR6][R4.64], R9 ;  /* 0x000000090400798e */ /* 0x0021e4000c12e106 */
[----:B0-----:R-:W-:-:S09]  /*0aa0*/  IMAD.WIDE.U32 R4, R3, 0x4, R4 ;  /* 0x0000000403047825 */ /* 0x001fd200078e0004 */
[----:B------:R-:W-:Y:S05]  /*0ab0*/  @P0 BRA `(.L_x_15) ;  /* 0xfffffffc00e40947 */ /* 0x000fea000383ffff */
.L_x_14:
[----:B------:R-:W-:Y:S05]  /*0ac0*/  BSYNC.RECONVERGENT B0 ;  /* 0x0000000000007941 */ /* 0x000fea0003800200 */
.L_x_13:
[----:B------:R-:W-:Y:S05]  /*0ad0*/  @!P1 EXIT ;  /* 0x000000000000994d */ /* 0x000fea0003800000 */
[----:B------:R-:W0:Y:S01]  /*0ae0*/  S2UR UR5, SR_CgaCtaId ;  /* 0x00000000000579c3 */ /* 0x000e220000008800 */
[----:B------:R-:W-:Y:S01]  /*0af0*/  UMOV UR4, 0x400 ;  /* 0x0000040000047882 */ /* 0x000fe20000000000 */
[C---:B------:R-:W-:Y:S01]  /*0b00*/  LEA R2, R3.reuse, R0, 0x1 ;  /* 0x0000000003027211 */ /* 0x040fe200078e08ff */
[----:B------:R-:W-:Y:S02]  /*0b10*/  IMAD R14, R3, 0x3, R0 ;  /* 0x00000003030e7824 */ /* 0x000fe400078e0200 */
[----:B------:R-:W-:-:S03]  /*0b20*/  IMAD.IADD R15, R0, 0x1, R3 ;  /* 0x00000001000f7824 */ /* 0x000fc600078e0203 */
[----:B------:R-:W1:Y:S01]  /*0b30*/  LDC.64 R4, c[0x0][0x390] ;  /* 0x0000e400ff047b82 */ /* 0x000e620000000a00 */
[----:B0-----:R-:W-:-:S06]  /*0b40*/  ULEA UR4, UR5, UR4, 0x18 ;  /* 0x0000000405047291 */ /* 0x001fcc000f8ec0ff */
[----:B------:R-:W-:-:S07]  /*0b50*/  LEA R16, R0, UR4, 0x2 ;  /* 0x0000000400107c11 */ /* 0x000fce000f8e10ff */
.L_x_16:
[C-C-:B------:R-:W-:Y:S01]  /*0b60*/  IMAD R18, R3.reuse, 0x4, R16.reuse ;  /* 0x0000000403127824 */ /* 0x140fe200078e0210 */
[C---:B------:R-:W-:Y:S01]  /*0b70*/  LEA R20, R3.reuse, R16, 0x3 ;  /* 0x0000001003147211 */ /* 0x040fe200078e18ff */
[----:B------:R-:W-:Y:S01]  /*0b80*/  IMAD R22, R3, 0xc, R16 ;  /* 0x0000000c03167824 */ /* 0x000fe200078e0210 */
[----:B0-----:R0:W2:Y:S01]  /*0b90*/  LDS R17, [R16] ;  /* 0x0000000010117984 */ /* 0x0010a20000000800 */
[----:B-1----:R-:W-:-:S03]  /*0ba0*/  IMAD.WIDE.U32 R6, R0, 0x4, R4 ;  /* 0x0000000400067825 */ /* 0x002fc600078e0004 */
[----:B------:R-:W1:Y:S01]  /*0bb0*/  LDS R19, [R18] ;  /* 0x0000000012137984 */ /* 0x000e620000000800 */
[----:B------:R-:W-:-:S03]  /*0bc0*/  IMAD.WIDE.U32 R8, R15, 0x4, R4 ;  /* 0x000000040f087825 */ /* 0x000fc600078e0004 */
[----:B------:R-:W3:Y:S01]  /*0bd0*/  LDS R21, [R20] ;  /* 0x0000000014157984 */ /* 0x000ee20000000800 */
[----:B------:R-:W-:-:S03]  /*0be0*/  IMAD.WIDE.U32 R10, R2, 0x4, R4 ;  /* 0x00000004020a7825 */ /* 0x000fc600078e0004 */
[----:B------:R-:W4:Y:S01]  /*0bf0*/  LDS R23, [R22] ;  /* 0x0000000016177984 */ /* 0x000f220000000800 */
[----:B------:R-:W-:Y:S01]  /*0c00*/  IADD3 R0, PT, PT, R3, R0, R3 ;  /* 0x0000000003007210 */ /* 0x000fe20007ffe003 */
[----:B------:R-:W-:-:S03]  /*0c10*/  IMAD.WIDE.U32 R12, R14, 0x4, R4 ;  /* 0x000000040e0c7825 */ /* 0x000fc600078e0004 */
[----:B------:R-:W-:-:S04]  /*0c20*/  IADD3 R0, PT, PT, R3, R0, R3 ;  /* 0x0000000003007210 */ /* 0x000fc80007ffe003 */
[----:B------:R-:W-:Y:S01]  /*0c30*/  ISETP.GE.U32.AND P0, PT, R0, 0x1a, PT ;  /* 0x0000001a0000780c */ /* 0x000fe20003f06070 */
[C---:B------:R-:W-:Y:S01]  /*0c40*/  IMAD R2, R3.reuse, 0x4, R2 ;  /* 0x0000000403027824 */ /* 0x040fe200078e0202 */
[C---:B------:R-:W-:Y:S01]  /*0c50*/  LEA R15, R3.reuse, R15, 0x2 ;  /* 0x0000000f030f7211 */ /* 0x040fe200078e10ff */
[C---:B------:R-:W-:Y:S02]  /*0c60*/  IMAD R14, R3.reuse, 0x4, R14 ;  /* 0x00000004030e7824 */ /* 0x040fe400078e020e */
[----:B0-----:R-:W-:Y:S01]  /*0c70*/  IMAD R16, R3, 0x10, R16 ;  /* 0x0000001003107824 */ /* 0x001fe200078e0210 */
[----:B--2---:R0:W-:Y:S04]  /*0c80*/  REDG.E.ADD.STRONG.GPU desc[UR6][R6.64], R17 ;  /* 0x000000110600798e */ /* 0x0041e8000c12e106 */
[----:B-1----:R0:W-:Y:S04]  /*0c90*/  REDG.E.ADD.STRONG.GPU desc[UR6][R8.64], R19 ;  /* 0x000000130800798e */ /* 0x0021e8000c12e106 */
[----:B---3--:R0:W-:Y:S04]  /*0ca0*/  REDG.E.ADD.STRONG.GPU desc[UR6][R10.64], R21 ;  /* 0x000000150a00798e */ /* 0x0081e8000c12e106 */
[----:B----4-:R0:W-:Y:S01]  /*0cb0*/  REDG.E.ADD.STRONG.GPU desc[UR6][R12.64], R23 ;  /* 0x000000170c00798e */ /* 0x0101e2000c12e106 */
[----:B------:R-:W-:Y:S05]  /*0cc0*/  @!P0 BRA `(.L_x_16) ;  /* 0xfffffffc00a48947 */ /* 0x000fea000383ffff */
[----:B------:R-:W-:Y:S05]  /*0cd0*/  EXIT ;  /* 0x000000000000794d */ /* 0x000fea0003800000 */
.L_x_17:
[----:B------:R-:W-:-:S00]  /*0ce0*/  BRA `(.L_x_17) ;  /* 0xfffffffc00fc7947 */ /* 0x000fc0000383ffff */
[----:B------:R-:W-:-:S00]  /*0cf0*/  NOP ;  /* 0x0000000000007918 */ /* 0x000fc00000000000 */
        /* <DEDUP_REMOVED lines=8> */
.L_x_48:


//--------------------- .text._Z27histogramCoarsenInterleavedPcjPj --------------------------
	.section	.text._Z27histogramCoarsenInterleavedPcjPj,"ax",@progbits
	.align	128
        .global         _Z27histogramCoarsenInterleavedPcjPj
        .type           _Z27histogramCoarsenInterleavedPcjPj,@function
        .size           _Z27histogramCoarsenInterleavedPcjPj,(.L_x_49 - _Z27histogramCoarsenInterleavedPcjPj)
        .other          _Z27histogramCoarsenInterleavedPcjPj,@"STO_CUDA_ENTRY STV_DEFAULT"
_Z27histogramCoarsenInterleavedPcjPj:
.text._Z27histogramCoarsenInterleavedPcjPj:
        /* <DEDUP_REMOVED lines=44> */
.L_x_22:
[----:B------:R-:W-:Y:S01]  /*02c0*/  VIADD R4, R4, 0x1 ;  /* 0x0000000104047836 */ /* 0x000fe20000000000 */
[----:B------:R0:W-:Y:S04]  /*02d0*/  STS [R3], RZ ;  /* 0x000000ff03007388 */ /* 0x0001e80000000800 */
[----:B------:R-:W-:Y:S01]  /*02e0*/  ISETP.NE.AND P0, PT, R4, RZ, PT ;  /* 0x000000ff0400720c */ /* 0x000fe20003f05270 */
[----:B0-----:R-:W-:-:S12]  /*02f0*/  IMAD R3, R10, 0x4, R3 ;  /* 0x000000040a037824 */ /* 0x001fd800078e0203 */
[----:B------:R-:W-:Y:S05]  /*0300*/  @P0 BRA `(.L_x_22) ;  /* 0xfffffffc00ec0947 */ /* 0x000fea000383ffff */
.L_x_21:
[----:B------:R-:W-:Y:S05]  /*0310*/  BSYNC.RECONVERGENT B1 ;  /* 0x0000000000017941 */ /* 0x000fea0003800200 */
.L_x_20:
[----:B------:R-:W-:Y:S05]  /*0320*/  @!P1 BRA `(.L_x_19) ;  /* 0x00000000003c9947 */ /* 0x000fea0003800000 */
[----:B------:R-:W0:Y:S01]  /*0330*/  S2UR UR5, SR_CgaCtaId ;  /* 0x00000000000579c3 */ /* 0x000e220000008800 */
[----:B------:R-:W-:Y:S02]  /*0340*/  UMOV UR4, 0x400 ;  /* 0x0000040000047882 */ /* 0x000fe40000000000 */
[----:B0-----:R-:W-:-:S06]  /*0350*/  ULEA UR4, UR5, UR4, 0x18 ;  /* 0x0000000405047291 */ /* 0x001fcc000f8ec0ff */
[----:B------:R-:W-:-:S07]  /*0360*/  LEA R3, R2, UR4, 0x2 ;  /* 0x0000000402037c11 */ /* 0x000fce000f8e10ff */
.L_x_23:
        /* <DEDUP_REMOVED lines=11> */
.L_x_19:
[----:B------:R-:W-:Y:S05]  /*0420*/  BSYNC.RECONVERGENT B0 ;  /* 0x0000000000007941 */ /* 0x000fea0003800200 */
.L_x_18:
[----:B------:R-:W0:Y:S01]  /*0430*/  S2UR UR4, SR_CTAID.X ;  /* 0x00000000000479c3 */ /* 0x000e220000002500 */
[----:B------:R-:W2:Y:S01]  /*0440*/  LDCU UR5, c[0x0][0x388] ;  /* 0x00007100ff0577ac */ /* 0x000ea20008000800 */
[----:B------:R-:W-:Y:S01]  /*0450*/  BSSY.RECONVERGENT B0, `(.L_x_24) ;  /* 0x000001c000007945 */ /* 0x000fe20003800200 */
[----:B------:R-:W3:Y:S05]  /*0460*/  LDCU.64 UR6, c[0x0][0x358] ;  /* 0x00006b00ff0677ac */ /* 0x000eea0008000a00 */
[----:B------:R-:W0:Y:S01]  /*0470*/  LDC R3, c[0x0][0x360] ;  /* 0x0000d800ff037b82 */ /* 0x000e220000000800 */
[----:B------:R-:W4:Y:S01]  /*0480*/  LDCU UR10, c[0x0][0x388] ;  /* 0x00007100ff0a77ac */ /* 0x000f220008000800 */
[----:B------:R-:W0:Y:S02]  /*0490*/  LDCU.64 UR8, c[0x0][0x380] ;  /* 0x00007000ff0877ac */ /* 0x000e240008000a00 */
[----:B0-----:R-:W-:-:S04]  /*04a0*/  IMAD R2, R3, UR4, R0 ;  /* 0x0000000403027c24 */ /* 0x001fc8000f8e0200 */
[----:B------:R-:W-:Y:S01]  /*04b0*/  BAR.SYNC.DEFER_BLOCKING 0x0 ;  /* 0x0000000000007b1d */ /* 0x000fe20000010000 */
[----:B--2---:R-:W-:-:S13]  /*04c0*/  ISETP.GE.U32.AND P0, PT, R2, UR5, PT ;  /* 0x0000000502007c0c */ /* 0x004fda000bf06070 */
[----:B---34-:R-:W-:Y:S05]  /*04d0*/  @P0 BRA `(.L_x_25) ;  /* 0x00000000004c0947 */ /* 0x018fea0003800000 */
[----:B------:R-:W0:Y:S02]  /*04e0*/  LDCU UR4, c[0x0][0x370] ;  /* 0x00006e00ff0477ac */ /* 0x000e240008000800 */
[----:B0-----:R-:W-:-:S07]  /*04f0*/  IMAD R7, R3, UR4, RZ ;  /* 0x0000000403077c24 */ /* 0x001fce000f8e02ff */
.L_x_28:
[----:B01----:R-:W-:-:S05]  /*0500*/  IADD3 R4, P0, PT, R2, UR8, RZ ;  /* 0x0000000802047c10 */ /* 0x003fca000ff1e0ff */
        /* <DEDUP_REMOVED lines=9> */
[----:B------:R-:W0:Y:S01]  /*05a0*/  S2UR UR5, SR_CgaCtaId ;  /* 0x00000000000579c3 */ /* 0x000e220000008800 */
[----:B------:R-:W-:Y:S02]  /*05b0*/  UMOV UR4, 0x400 ;  /* 0x0000040000047882 */ /* 0x000fe40000000000 */
[----:B0-----:R-:W-:-:S06]  /*05c0*/  ULEA UR4, UR5, UR4, 0x18 ;  /* 0x0000000405047291 */ /* 0x001fcc000f8ec0ff */
[----:B------:R-:W-:-:S05]  /*05d0*/  LEA R4, R4, UR4, 0x2 ;  /* 0x0000000404047c11 */ /* 0x000fca000f8e10ff */
[----:B------:R0:W-:Y:S02]  /*05e0*/  ATOMS.POPC.INC.32 RZ, [R4+URZ+-0x184] ;  /* 0xfffe7c0004ff7f8c */ /* 0x0001e4000d8000ff */
.L_x_27:
[----:B------:R-:W-:Y:S05]  /*05f0*/  BSYNC.RECONVERGENT B1 ;  /* 0x0000000000017941 */ /* 0x000fea0003800200 */
.L_x_26:
[----:B------:R-:W-:Y:S05]  /*0600*/  @!P1 BRA `(.L_x_28) ;  /* 0xfffffffc00bc9947 */ /* 0x000fea000383ffff */
.L_x_25:
[----:B------:R-:W-:Y:S05]  /*0610*/  BSYNC.RECONVERGENT B0 ;  /* 0x0000000000007941 */ /* 0x000fea0003800200 */
.L_x_24:
[----:B------:R-:W-:Y:S01]  /*0620*/  BAR.SYNC.DEFER_BLOCKING 0x0 ;  /* 0x0000000000007b1d */ /* 0x000fe20000010000 */
[----:B------:R-:W-:-:S13]  /*0630*/  ISETP.GT.U32.AND P0, PT, R0, 0x19, PT ;  /* 0x000000190000780c */ /* 0x000fda0003f04070 */
[----:B------:R-:W-:Y:S05]  /*0640*/  @P0 EXIT ;  /* 0x000000000000094d */ /* 0x000fea0003800000 */
[----:B------:R-:W2:Y:S01]  /*0650*/  I2F.U32.RP R8, R3 ;  /* 0x0000000300087306 */ /* 0x000ea20000209000 */
[----:B------:R-:W-:Y:S01]  /*0660*/  IMAD.IADD R2, R0, 0x1, R3 ;  /* 0x0000000100027824 */ /* 0x000fe200078e0203 */
[----:B------:R-:W-:Y:S01]  /*0670*/  ISETP.NE.U32.AND P2, PT, R3, RZ, PT ;  /* 0x000000ff0300720c */ /* 0x000fe20003f45070 */
[----:B------:R-:W-:Y:S03]  /*0680*/  BSSY.RECONVERGENT B0, `(.L_x_29) ;  /* 0x000002b000007945 */ /* 0x000fe60003800200 */
[C---:B------:R-:W-:Y:S02]  /*0690*/  ISETP.GE.U32.AND P0, PT, R2.reuse, 0x1a, PT ;  /* 0x0000001a0200780c */ /* 0x040fe40003f06070 */
[----:B------:R-:W-:Y:S01]  /*06a0*/  VIMNMX.U32 R7, PT, PT, R2, 0x1a, !PT ;  /* 0x0000001a02077848 */ /* 0x000fe20007fe0000 */
[----:B--2---:R-:W0:Y:S02]  /*06b0*/  MUFU.RCP R8, R8 ;  /* 0x0000000800087308 */ /* 0x004e240000001000 */
[----:B01----:R-:W-:-:S06]  /*06c0*/  VIADD R4, R8, 0xffffffe ;  /* 0x0ffffffe08047836 */ /* 0x003fcc0000000000 */
        /* <DEDUP_REMOVED lines=31> */
.L_x_31:
[----:B------:R0:W1:Y:S01]  /*08c0*/  LDS R9, [R6] ;  /* 0x0000000006097984 */ /* 0x0000620000000800 */
[----:B------:R-:W-:-:S05]  /*08d0*/  VIADD R7, R7, 0x1 ;  /* 0x0000000107077836 */ /* 0x000fca0000000000 */
[----:B------:R-:W-:Y:S01]  /*08e0*/  ISETP.NE.AND P0, PT, R7, RZ, PT ;  /* 0x000000ff0700720c */ /* 0x000fe20003f05270 */
[C---:B0-----:R-:W-:Y:S01]  /*08f0*/  IMAD R6, R3.reuse, 0x4, R6 ;  /* 0x0000000403067824 */ /* 0x041fe200078e0206 */
[----:B-1----:R0:W-:Y:S02]  /*0900*/  REDG.E.ADD.STRONG.GPU desc[UR6][R4.64], R9 ;  /* 0x000000090400798e */ /* 0x0021e4000c12e106 */
[----:B0-----:R-:W-:-:S09]  /*0910*/  IMAD.WIDE.U32 R4, R3, 0x4, R4 ;  /* 0x0000000403047825 */ /* 0x001fd200078e0004 */
[----:B------:R-:W-:Y:S05]  /*0920*/  @P0 BRA `(.L_x_31) ;  /* 0xfffffffc00e40947 */ /* 0x000fea000383ffff */
.L_x_30:
[----:B------:R-:W-:Y:S05]  /*0930*/  BSYNC.RECONVERGENT B0 ;  /* 0x0000000000007941 */ /* 0x000fea0003800200 */
.L_x_29:
        /* <DEDUP_REMOVED lines=9> */
.L_x_32:
        /* <DEDUP_REMOVED lines=24> */
.L_x_33:
        /* <DEDUP_REMOVED lines=11> */
.L_x_49:


//--------------------- .text._Z22histogramPrivatizationPcjPj --------------------------
	.section	.text._Z22histogramPrivatizationPcjPj,"ax",@progbits
	.align	128
        .global         _Z22histogramPrivatizationPcjPj
        .type           _Z22histogramPrivatizationPcjPj,@function
        .size           _Z22histogramPrivatizationPcjPj,(.L_x_50 - _Z22histogramPrivatizationPcjPj)
        .other          _Z22histogramPrivatizationPcjPj,@"STO_CUDA_ENTRY STV_DEFAULT"
_Z22histogramPrivatizationPcjPj:
.text._Z22histogramPrivatizationPcjPj:
        /* <DEDUP_REMOVED lines=44> */
.L_x_38:
[----:B------:R-:W-:Y:S01]  /*02c0*/  VIADD R4, R4, 0x1 ;  /* 0x0000000104047836 */ /* 0x000fe20000000000 */
[----:B------:R0:W-:Y:S04]  /*02d0*/  STS [R3], RZ ;  /* 0x000000ff03007388 */ /* 0x0001e80000000800 */
[----:B------:R-:W-:Y:S01]  /*02e0*/  ISETP.NE.AND P0, PT, R4, RZ, PT ;  /* 0x000000ff0400720c */ /* 0x000fe20003f05270 */
[----:B0-----:R-:W-:-:S12]  /*02f0*/  IMAD R3, R10, 0x4, R3 ;  /* 0x000000040a037824 */ /* 0x001fd800078e0203 */
[----:B------:R-:W-:Y:S05]  /*0300*/  @P0 BRA `(.L_x_38) ;  /* 0xfffffffc00ec0947 */ /* 0x000fea000383ffff */
.L_x_37:
[----:B------:R-:W-:Y:S05]  /*0310*/  BSYNC.RECONVERGENT B1 ;  /* 0x0000000000017941 */ /* 0x000fea0003800200 */
.L_x_36:
[----:B------:R-:W-:Y:S05]  /*0320*/  @!P1 BRA `(.L_x_35) ;  /* 0x00000000003c9947 */ /* 0x000fea0003800000 */
[----:B------:R-:W0:Y:S01]  /*0330*/  S2UR UR5, SR_CgaCtaId ;  /* 0x00000000000579c3 */ /* 0x000e220000008800 */
[----:B------:R-:W-:Y:S02]  /*0340*/  UMOV UR4, 0x400 ;  /* 0x0000040000047882 */ /* 0x000fe40000000000 */
[----:B0-----:R-:W-:-:S06]  /*0350*/  ULEA UR4, UR5, UR4, 0x18 ;  /* 0x0000000405047291 */ /* 0x001fcc000f8ec0ff */
[----:B------:R-:W-:-:S07]  /*0360*/  LEA R3, R2, UR4, 0x2 ;  /* 0x0000000402037c11 */ /* 0x000fce000f8e10ff */
.L_x_39:
        /* <DEDUP_REMOVED lines=11> */
.L_x_35:
[----:B------:R-:W-:Y:S05]  /*0420*/  BSYNC.RECONVERGENT B0 ;  /* 0x0000000000007941 */ /* 0x000fea0003800200 */
.L_x_34:
[----:B------:R-:W1:Y:S01]  /*0430*/  S2UR UR4, SR_CTAID.X ;  /* 0x00000000000479c3 */ /* 0x000e620000002500 */
[----:B------:R-:W0:Y:S01]  /*0440*/  LDCU UR5, c[0x0][0x388] ;  /* 0x00007100ff0577ac */ /* 0x000e220008000800 */
[----:B------:R-:W-:Y:S06]  /*0450*/  BSSY.RECONVERGENT B0, `(.L_x_40) ;  /* 0x0000015000007945 */ /* 0x000fec0003800200 */
[----:B------:R-:W-:Y:S01]  /*0460*/  BAR.SYNC.DEFER_BLOCKING 0x0 ;  /* 0x0000000000007b1d */ /* 0x000fe20000010000 */
[----:B------:R-:W-:-:S07]  /*0470*/  ISETP.GT.U32.AND P0, PT, R0, 0x19, PT ;  /* 0x000000190000780c */ /* 0x000fce0003f04070 */
[----:B------:R-:W1:Y:S01]  /*0480*/  LDC R3, c[0x0][0x360] ;  /* 0x0000d800ff037b82 */ /* 0x000e620000000800 */
[----:B------:R-:W2:Y:S01]  /*0490*/  LDCU.64 UR6, c[0x0][0x358] ;  /* 0x00006b00ff0677ac */ /* 0x000ea20008000a00 */
[----:B-1----:R-:W-:-:S05]  /*04a0*/  IMAD R4, R3, UR4, R0 ;  /* 0x0000000403047c24 */ /* 0x002fca000f8e0200 */
[----:B0-----:R-:W-:-:S13]  /*04b0*/  ISETP.GE.U32.AND P1, PT, R4, UR5, PT ;  /* 0x0000000504007c0c */ /* 0x001fda000bf26070 */
[----:B--2---:R-:W-:Y:S05]  /*04c0*/  @P1 BRA `(.L_x_41) ;  /* 0x0000000000341947 */ /* 0x004fea0003800000 */
[----:B------:R-:W0:Y:S02]  /*04d0*/  LDCU.64 UR4, c[0x0][0x380] ;  /* 0x00007000ff0477ac */ /* 0x000e240008000a00 */
[----:B0-----:R-:W-:-:S05]  /*04e0*/  IADD3 R4, P1, PT, R4, UR4, RZ ;  /* 0x0000000404047c10 */ /* 0x001fca000ff3e0ff */
[----:B------:R-:W-:-:S05]  /*04f0*/  IMAD.X R5, RZ, RZ, UR5, P1 ;  /* 0x00000005ff057e24 */ /* 0x000fca00088e06ff */
[----:B------:R-:W2:Y:S02]  /*0500*/  LDG.E.U8 R4, desc[UR6][R4.64] ;  /* 0x0000000604047981 */ /* 0x000ea4000c1e1100 */
        /* <DEDUP_REMOVED lines=9> */
.L_x_41:
[----:B------:R-:W-:Y:S05]  /*05a0*/  BSYNC.RECONVERGENT B0 ;  /* 0x0000000000007941 */ /* 0x000fea0003800200 */
.L_x_40:
[----:B------:R-:W-:Y:S06]  /*05b0*/  BAR.SYNC.DEFER_BLOCKING 0x0 ;  /* 0x0000000000007b1d */ /* 0x000fec0000010000 */
[----:B------:R-:W-:Y:S05]  /*05c0*/  @P0 EXIT ;  /* 0x000000000000094d */ /* 0x000fea0003800000 */
[----:B------:R-:W1:Y:S01]  /*05d0*/  I2F.U32.RP R8, R3 ;  /* 0x0000000300087306 */ /* 0x000e620000209000 */
[----:B0-----:R-:W-:Y:S01]  /*05e0*/  IMAD.IADD R2, R0, 0x1, R3 ;  /* 0x0000000100027824 */ /* 0x001fe200078e0203 */
[----:B------:R-:W-:Y:S01]  /*05f0*/  ISETP.NE.U32.AND P2, PT, R3, RZ, PT ;  /* 0x000000ff0300720c */ /* 0x000fe20003f45070 */
[----:B------:R-:W-:Y:S03]  /*0600*/  BSSY.RECONVERGENT B0, `(.L_x_42) ;  /* 0x000002b000007945 */ /* 0x000fe60003800200 */
[C---:B------:R-:W-:Y:S02]  /*0610*/  ISETP.GE.U32.AND P0, PT, R2.reuse, 0x1a, PT ;  /* 0x0000001a0200780c */ /* 0x040fe40003f06070 */
[----:B------:R-:W-:Y:S01]  /*0620*/  VIMNMX.U32 R7, PT, PT, R2, 0x1a, !PT ;  /* 0x0000001a02077848 */ /* 0x000fe20007fe0000 */
[----:B-1----:R-:W0:Y:S02]  /*0630*/  MUFU.RCP R8, R8 ;  /* 0x0000000800087308 */ /* 0x002e240000001000 */
[----:B0-----:R-:W-:-:S06]  /*0640*/  VIADD R4, R8, 0xffffffe ;  /* 0x0ffffffe08047836 */ /* 0x001fcc0000000000 */
[----:B------:R0:W1:Y:S02]  /*0650*/  F2I.FTZ.U32.TRUNC.NTZ R5, R4 ;  /* 0x0000000400057305 */ /* 0x000064000021f000 */
[----:B0-----:R-:W-:Y:S01]  /*0660*/  MOV R4, RZ ;  /* 0x000000ff00047202 */ /* 0x001fe20000000f00 */
[----:B-1----:R-:W-:-:S04]  /*0670*/  IMAD.MOV R6, RZ, RZ, -R5 ;  /* 0x000000ffff067224 */ /* 0x002fc800078e0a05 */
[----:B------:R-:W-:Y:S01]  /*0680*/  IMAD R9, R6, R3, RZ ;  /* 0x0000000306097224 */ /* 0x000fe200078e02ff */
[----:B------:R-:W-:-:S03]  /*0690*/  SEL R6, RZ, 0x1, P0 ;  /* 0x00000001ff067807 */ /* 0x000fc60000000000 */
[----:B------:R-:W-:Y:S01]  /*06a0*/  IMAD.HI.U32 R5, R5, R9, R4 ;  /* 0x0000000905057227 */ /* 0x000fe200078e0004 */
[----:B------:R-:W-:-:S05]  /*06b0*/  IADD3 R2, PT, PT, R7, -R2, -R6 ;  /* 0x8000000207027210 */ /* 0x000fca0007ffe806 */
        /* <DEDUP_REMOVED lines=24> */
.L_x_44:
[----:B------:R0:W1:Y:S01]  /*0840*/  LDS R9, [R6] ;  /* 0x0000000006097984 */ /* 0x0000620000000800 */
[----:B------:R-:W-:-:S05]  /*0850*/  VIADD R7, R7, 0x1 ;  /* 0x0000000107077836 */ /* 0x000fca0000000000 */
[----:B------:R-:W-:Y:S01]  /*0860*/  ISETP.NE.AND P0, PT, R7, RZ, PT ;  /* 0x000000ff0700720c */ /* 0x000fe20003f05270 */
[C---:B0-----:R-:W-:Y:S01]  /*0870*/  IMAD R6, R3.reuse, 0x4, R6 ;  /* 0x0000000403067824 */ /* 0x041fe200078e0206 */
[----:B-1----:R0:W-:Y:S02]  /*0880*/  REDG.E.ADD.STRONG.GPU desc[UR6][R4.64], R9 ;  /* 0x000000090400798e */ /* 0x0021e4000c12e106 */
[----:B0-----:R-:W-:-:S09]  /*0890*/  IMAD.WIDE.U32 R4, R3, 0x4, R4 ;  /* 0x0000000403047825 */ /* 0x001fd200078e0004 */
[----:B------:R-:W-:Y:S05]  /*08a0*/  @P0 BRA `(.L_x_44) ;  /* 0xfffffffc00e40947 */ /* 0x000fea000383ffff */
.L_x_43:
[----:B------:R-:W-:Y:S05]  /*08b0*/  BSYNC.RECONVERGENT B0 ;  /* 0x0000000000007941 */ /* 0x000fea0003800200 */
.L_x_42:
        /* <DEDUP_REMOVED lines=9> */
.L_x_45:
        /* <DEDUP_REMOVED lines=24> */
.L_x_46:
        /* <DEDUP_REMOVED lines=11> */
.L_x_50:


//--------------------- .text._Z14histogramNaivePcjPj --------------------------
	.section	.text._Z14histogramNaivePcjPj,"ax",@progbits
	.align	128
        .global         _Z14histogramNaivePcjPj
        .type           _Z14histogramNaivePcjPj,@function
        .size           _Z14histogramNaivePcjPj,(.L_x_51 - _Z14histogramNaivePcjPj)
        .other          _Z14histogramNaivePcjPj,@"STO_CUDA_ENTRY STV_DEFAULT"
_Z14histogramNaivePcjPj:
.text._Z14histogramNaivePcjPj:
[----:B------:R-:W-:Y:S01]  /*0000*/  LDC R1, c[0x0][0x37c] ;  /* 0x0000df00ff017b82 */ /* 0x000fe20000000800 */
[----:B------:R-:W0:Y:S07]  /*0010*/  S2R R3, SR_TID.X ;  /* 0x0000000000037919 */ /* 0x000e2e0000002100 */
[----:B------:R-:W0:Y:S01]  /*0020*/  S2UR UR4, SR_CTAID.X ;  /* 0x00000000000479c3 */ /* 0x000e220000002500 */
[----:B------:R-:W1:Y:S07]  /*0030*/  LDCU UR5, c[0x0][0x388] ;  /* 0x00007100ff0577ac */ /* 0x000e6e0008000800 */
[----:B------:R-:W0:Y:S02]  /*0040*/  LDC R2, c[0x0][0x360] ;  /* 0x0000d800ff027b82 */ /* 0x000e240000000800 */
[----:B0-----:R-:W-:-:S05]  /*0050*/  IMAD R2, R2, UR4, R3 ;  /* 0x0000000402027c24 */ /* 0x001fca000f8e0203 */
[----:B-1----:R-:W-:-:S13]  /*0060*/  ISETP.GE.U32.AND P0, PT, R2, UR5, PT ;  /* 0x0000000502007c0c */ /* 0x002fda000bf06070 */
[----:B------:R-:W-:Y:S05]  /*0070*/  @P0 EXIT ;  /* 0x000000000000094d */ /* 0x000fea0003800000 */
[----:B------:R-:W0:Y:S01]  /*0080*/  LDCU.64 UR6, c[0x0][0x380] ;  /* 0x00007000ff0677ac */ /* 0x000e220008000a00 */
[----:B------:R-:W1:Y:S01]  /*0090*/  LDCU.64 UR4, c[0x0][0x358] ;  /* 0x00006b00ff0477ac */ /* 0x000e620008000a00 */
[----:B0-----:R-:W-:-:S05]  /*00a0*/  IADD3 R2, P0, PT, R2, UR6, RZ ;  /* 0x0000000602027c10 */ /* 0x001fca000ff1e0ff */
[----:B------:R-:W-:-:S05]  /*00b0*/  IMAD.X R3, RZ, RZ, UR7, P0 ;  /* 0x00000007ff037e24 */ /* 0x000fca00080e06ff */
[----:B-1----:R-:W2:Y:S02]  /*00c0*/  LDG.E.U8 R5, desc[UR4][R2.64] ;  /* 0x0000000402057981 */ /* 0x002ea4000c1e1100 */
[----:B--2---:R-:W-:-:S04]  /*00d0*/  IADD3 R0, PT, PT, R5, -0x61, RZ ;  /* 0xffffff9f05007810 */ /* 0x004fc80007ffe0ff */
[----:B------:R-:W-:-:S04]  /*00e0*/  LOP3.LUT R0, R0, 0xff, RZ, 0xc0, !PT ;  /* 0x000000ff00007812 */ /* 0x000fc800078ec0ff */
[----:B------:R-:W-:-:S13]  /*00f0*/  ISETP.GT.U32.AND P0, PT, R0, 0x19, PT ;  /* 0x000000190000780c */ /* 0x000fda0003f04070 */
[----:B------:R-:W-:Y:S05]  /*0100*/  @P0 EXIT ;  /* 0x000000000000094d */ /* 0x000fea0003800000 */
[----:B------:R-:W0:Y:S01]  /*0110*/  LDC.64 R2, c[0x0][0x390] ;  /* 0x0000e400ff027b82 */ /* 0x000e220000000a00 */
[----:B------:R-:W-:Y:S02]  /*0120*/  IMAD.MOV.U32 R7, RZ, RZ, 0x1 ;  /* 0x00000001ff077424 */ /* 0x000fe400078e00ff */
[----:B0-----:R-:W-:-:S05]  /*0130*/  IMAD.WIDE.U32 R2, R5, 0x4, R2 ;  /* 0x0000000405027825 */ /* 0x001fca00078e0002 */
[----:B------:R-:W-:Y:S01]  /*0140*/  REDG.E.ADD.STRONG.GPU desc[UR4][R2.64+-0x184], R7 ;  /* 0xfffe7c070200798e */ /* 0x000fe2000c12e104 */
[----:B------:R-:W-:Y:S05]  /*0150*/  EXIT ;  /* 0x000000000000794d */ /* 0x000fea0003800000 */
.L_x_47:
        /* <DEDUP_REMOVED lines=10> */
.L_x_51:


//--------------------- .nv.shared._Z20histogramAggregationPcjPj --------------------------
	.section	.nv.shared._Z20histogramAggregationPcjPj,"aw",@nobits
	.sectionflags	@""
	.align	4
.nv.shared._Z20histogramAggregationPcjPj:
	.zero		1128


//--------------------- .nv.shared.reserved.0     --------------------------
	.section	.nv.shared.reserved.0,"aw",@nobits
	.weak		__nv_reservedSMEM_offset_0_alias
	.size		__nv_reservedSMEM_offset_0_alias, 0, 64
	.other		__nv_reservedSMEM_offset_0_alias,@"STO_CUDA_RESERVED_SHARED STV_DEFAULT"
__nv_reservedSMEM_offset_0_alias:
	.zero		0
	.zero		64


//--------------------- .nv.shared._Z27histogramCoarsenInterleavedPcjPj --------------------------
	.section	.nv.shared._Z27histogramCoarsenInterleavedPcjPj,"aw",@nobits
	.sectionflags	@""
	.align	4
.nv.shared._Z27histogramCoarsenInterleavedPcjPj:
	.zero		1128


//--------------------- .nv.shared._Z22histogramPrivatizationPcjPj --------------------------
	.section	.nv.shared._Z22histogramPrivatizationPcjPj,"aw",@nobits
	.sectionflags	@""
	.align	4
.nv.shared._Z22histogramPrivatizationPcjPj:
	.zero		1128


//--------------------- .nv.constant0._Z20histogramAggregationPcjPj --------------------------
	.section	.nv.constant0._Z20histogramAggregationPcjPj,"a",@progbits
	.sectionflags	@""
	.align	4
.nv.constant0._Z20histogramAggregationPcjPj:
	.zero		920


//--------------------- .nv.constant0._Z27histogramCoarsenInterleavedPcjPj --------------------------
	.section	.nv.constant0._Z27histogramCoarsenInterleavedPcjPj,"a",@progbits
	.sectionflags	@""
	.align	4
.nv.constant0._Z27histogramCoarsenInterleavedPcjPj:
	.zero		920


//--------------------- .nv.constant0._Z22histogramPrivatizationPcjPj --------------------------
	.section	.nv.constant0._Z22histogramPrivatizationPcjPj,"a",@progbits
	.sectionflags	@""
	.align	4
.nv.constant0._Z22histogramPrivatizationPcjPj:
	.zero		920


//--------------------- .nv.constant0._Z14histogramNaivePcjPj --------------------------
	.section	.nv.constant0._Z14histogramNaivePcjPj,"a",@progbits
	.sectionflags	@""
	.align	4
.nv.constant0._Z14histogramNaivePcjPj:
	.zero		920


//--------------------- SYMBOLS --------------------------

	.type		.nv.reservedSmem.offset0,@object
	.size		.nv.reservedSmem.offset0,0x4
	.type		.nv.reservedSmem.cap,@object
	.size		.nv.reservedSmem.cap,0x4
